def matmul_kernel(
    a_ptr,
    b_ptr,
    c_ptr,
    M,
    N,
    K,
    stride_am,
    stride_ak,
    stride_bk,
    stride_bn,
    stride_cm,
    stride_cn,
    BLOCK_M: tl.constexpr,
    BLOCK_N: tl.constexpr,
    BLOCK_K: tl.constexpr,
    GROUP_M: tl.constexpr,
):
    pid = tl.program_id(axis=0)
    num_pid_m = tl.cdiv(M, BLOCK_M)
    num_pid_n = tl.cdiv(N, BLOCK_N)
    num_pid_in_group = GROUP_M * num_pid_n
    group_id = pid // num_pid_in_group
    first_pid_m = group_id * GROUP_M
    group_size_m = min(num_pid_m - first_pid_m, GROUP_M)
    pid_m = first_pid_m + ((pid % num_pid_in_group) % group_size_m)
    pid_n = (pid % num_pid_in_group) // group_size_m

    offs_am = (pid_m * BLOCK_M + tl.arange(0, BLOCK_M)) % M
    offs_bn = (pid_n * BLOCK_N + tl.arange(0, BLOCK_N)) % N
    offs_k = tl.arange(0, BLOCK_K)
    a_ptrs = a_ptr + offs_am[:, None] * stride_am + offs_k[None, :] * stride_ak
    b_ptrs = b_ptr + offs_k[:, None] * stride_bk + offs_bn[None, :] * stride_bn

    acc = tl.zeros((BLOCK_M, BLOCK_N), dtype=tl.float32)
    for kk in range(0, tl.cdiv(K, BLOCK_K)):
        a = tl.load(a_ptrs, mask=offs_k[None, :] < K - kk * BLOCK_K, other=0.0)
        b = tl.load(b_ptrs, mask=offs_k[:, None] < K - kk * BLOCK_K, other=0.0)
        acc = tl.dot(a, b, acc)
        a_ptrs += BLOCK_K * stride_ak
        b_ptrs += BLOCK_K * stride_bk

    c = acc.to(c_ptr.dtype.element_ty)
    offs_cm = pid_m * BLOCK_M + tl.arange(0, BLOCK_M)
    offs_cn = pid_n * BLOCK_N + tl.arange(0, BLOCK_N)
    c_ptrs = c_ptr + offs_cm[:, None] * stride_cm + offs_cn[None, :] * stride_cn
    mask = (offs_cm[:, None] < M) & (offs_cn[None, :] < N)
    tl.store(c_ptrs, c, mask=mask)

# config = {"BLOCK_K": 32, "BLOCK_M": 32, "BLOCK_N": 256, "GROUP_M": 8, "arch": "sm_100", "dtype": "fp16", "num_ctas": 1, "num_stages": 2, "num_warps": 4}
# arch = sm_100


// ===== COMPILED SASS (sm_100a) =====

	.target	sm_100a

	.elftype	@"ET_EXEC"


//--------------------- .note.nv.tkinfo           --------------------------
	.section	.note.nv.tkinfo,"",@"SHT_NOTE"
	.sectionflags	@"SHF_NOTE_NV_TKINFO"
	.tkinfo
        /*0018*/ 	.word	0x00000081
        /*0030*/ 	.string	""
        /*0030*/ 	.string	"ptxas-blackwell"
        /*0030*/ 	.string	"Cuda compilation tools, release 12.9, V12.9.86"
        /*0030*/ 	.string	"Build cuda_12.9.r12.9/compiler.36037853_0"
        /*0030*/ 	.string	"-v  -suppress-debug-info  -lineinfo  -arch sm_100a "



//--------------------- .note.nv.cuver            --------------------------
	.section	.note.nv.cuver,"",@"SHT_NOTE"
	.sectionflags	@"SHF_NOTE_NV_CUVER"
        /*0018*/ 	.short	0x0001
        /*001a*/ 	.short	0x0064
        /*001c*/ 	.short	0x0001
        /*001e*/ 	.short	0x0000
        /*0020*/ 	.short	0x0001
        /*0022*/ 	.short	0x0000


//--------------------- .nv.info                  --------------------------
	.section	.nv.info,"",@"SHT_CUDA_INFO"
	.align	4


	//----- nvinfo : EIATTR_REGCOUNT
	.align		4
        /*0000*/ 	.byte	0x04, 0x2f
        /*0002*/ 	.short	(.L_1 - .L_0)
	.align		4
.L_0:
        /*0004*/ 	.word	index@(matmul_kernel)
        /*0008*/ 	.word	0x000000ff


	//----- nvinfo : EIATTR_FRAME_SIZE
	.align		4
.L_1:
        /*000c*/ 	.byte	0x04, 0x11
        /*000e*/ 	.short	(.L_3 - .L_2)
	.align		4
.L_2:
        /*0010*/ 	.word	index@(matmul_kernel)
        /*0014*/ 	.word	0x000000b0


	//----- nvinfo : EIATTR_MIN_STACK_SIZE
	.align		4
.L_3:
        /*0018*/ 	.byte	0x04, 0x12
        /*001a*/ 	.short	(.L_5 - .L_4)
	.align		4
.L_4:
        /*001c*/ 	.word	index@(matmul_kernel)
        /*0020*/ 	.word	0x000000b0
.L_5:


//--------------------- .nv.info.matmul_kernel    --------------------------
	.section	.nv.info.matmul_kernel,"",@"SHT_CUDA_INFO"
	.sectionflags	@""
	.align	4


	//----- nvinfo : EIATTR_CUDA_API_VERSION
	.align		4
        /*0000*/ 	.byte	0x04, 0x37
        /*0002*/ 	.short	(.L_7 - .L_6)
.L_6:
        /*0004*/ 	.word	0x00000081


	//----- nvinfo : EIATTR_KPARAM_INFO
	.align		4
.L_7:
        /*0008*/ 	.byte	0x04, 0x17
        /*000a*/ 	.short	(.L_9 - .L_8)
.L_8:
        /*000c*/ 	.word	0x00000000
        /*0010*/ 	.short	0x000d
        /*0012*/ 	.short	0x0048
        /*0014*/ 	.byte	0x00, 0xf4, 0x21, 0x00


	//----- nvinfo : EIATTR_KPARAM_INFO
	.align		4
.L_9:
        /*0018*/ 	.byte	0x04, 0x17
        /*001a*/ 	.short	(.L_11 - .L_10)
.L_10:
        /*001c*/ 	.word	0x00000000
        /*0020*/ 	.short	0x000c
        /*0022*/ 	.short	0x0040
        /*0024*/ 	.byte	0x00, 0xf4, 0x21, 0x00


	//----- nvinfo : EIATTR_KPARAM_INFO
	.align		4
.L_11:
        /*0028*/ 	.byte	0x04, 0x17
        /*002a*/ 	.short	(.L_13 - .L_12)
.L_12:
        /*002c*/ 	.word	0x00000000
        /*0030*/ 	.short	0x000b
        /*0032*/ 	.short	0x0038
        /*0034*/ 	.byte	0x00, 0xf0, 0x11, 0x00


	//----- nvinfo : EIATTR_KPARAM_INFO
	.align		4
.L_13:
        /*0038*/ 	.byte	0x04, 0x17
        /*003a*/ 	.short	(.L_15 - .L_14)
.L_14:
        /*003c*/ 	.word	0x00000000
        /*0040*/ 	.short	0x000a
        /*0042*/ 	.short	0x0034
        /*0044*/ 	.byte	0x00, 0xf0, 0x11, 0x00


	//----- nvinfo : EIATTR_KPARAM_INFO
	.align		4
.L_15:
        /*0048*/ 	.byte	0x04, 0x17
        /*004a*/ 	.short	(.L_17 - .L_16)
.L_16:
        /*004c*/ 	.word	0x00000000
        /*0050*/ 	.short	0x0009
        /*0052*/ 	.short	0x0030
        /*0054*/ 	.byte	0x00, 0xf0, 0x11, 0x00


	//----- nvinfo : EIATTR_KPARAM_INFO
	.align		4
.L_17:
        /*0058*/ 	.byte	0x04, 0x17
        /*005a*/ 	.short	(.L_19 - .L_18)
.L_18:
        /*005c*/ 	.word	0x00000000
        /*0060*/ 	.short	0x0008
        /*0062*/ 	.short	0x002c
        /*0064*/ 	.byte	0x00, 0xf0, 0x11, 0x00


	//----- nvinfo : EIATTR_KPARAM_INFO
	.align		4
.L_19:
        /*0068*/ 	.byte	0x04, 0x17
        /*006a*/ 	.short	(.L_21 - .L_20)
.L_20:
        /*006c*/ 	.word	0x00000000
        /*0070*/ 	.short	0x0007
        /*0072*/ 	.short	0x0028
        /*0074*/ 	.byte	0x00, 0xf0, 0x11, 0x00


	//----- nvinfo : EIATTR_KPARAM_INFO
	.align		4
.L_21:
        /*0078*/ 	.byte	0x04, 0x17
        /*007a*/ 	.short	(.L_23 - .L_22)
.L_22:
        /*007c*/ 	.word	0x00000000
        /*0080*/ 	.short	0x0006
        /*0082*/ 	.short	0x0024
        /*0084*/ 	.byte	0x00, 0xf0, 0x11, 0x00


	//----- nvinfo : EIATTR_KPARAM_INFO
	.align		4
.L_23:
        /*0088*/ 	.byte	0x04, 0x17
        /*008a*/ 	.short	(.L_25 - .L_24)
.L_24:
        /*008c*/ 	.word	0x00000000
        /*0090*/ 	.short	0x0005
        /*0092*/ 	.short	0x0020
        /*0094*/ 	.byte	0x00, 0xf0, 0x11, 0x00


	//----- nvinfo : EIATTR_KPARAM_INFO
	.align		4
.L_25:
        /*0098*/ 	.byte	0x04, 0x17
        /*009a*/ 	.short	(.L_27 - .L_26)
.L_26:
        /*009c*/ 	.word	0x00000000
        /*00a0*/ 	.short	0x0004
        /*00a2*/ 	.short	0x001c
        /*00a4*/ 	.byte	0x00, 0xf0, 0x11, 0x00


	//----- nvinfo : EIATTR_KPARAM_INFO
	.align		4
.L_27:
        /*00a8*/ 	.byte	0x04, 0x17
        /*00aa*/ 	.short	(.L_29 - .L_28)
.L_28:
        /*00ac*/ 	.word	0x00000000
        /*00b0*/ 	.short	0x0003
        /*00b2*/ 	.short	0x0018
        /*00b4*/ 	.byte	0x00, 0xf0, 0x11, 0x00


	//----- nvinfo : EIATTR_KPARAM_INFO
	.align		4
.L_29:
        /*00b8*/ 	.byte	0x04, 0x17
        /*00ba*/ 	.short	(.L_31 - .L_30)
.L_30:
        /*00bc*/ 	.word	0x00000000
        /*00c0*/ 	.short	0x0002
        /*00c2*/ 	.short	0x0010
        /*00c4*/ 	.byte	0x00, 0xf4, 0x21, 0x00


	//----- nvinfo : EIATTR_KPARAM_INFO
	.align		4
.L_31:
        /*00c8*/ 	.byte	0x04, 0x17
        /*00ca*/ 	.short	(.L_33 - .L_32)
.L_32:
        /*00cc*/ 	.word	0x00000000
        /*00d0*/ 	.short	0x0001
        /*00d2*/ 	.short	0x0008
        /*00d4*/ 	.byte	0x00, 0xf4, 0x21, 0x00


	//----- nvinfo : EIATTR_KPARAM_INFO
	.align		4
.L_33:
        /*00d8*/ 	.byte	0x04, 0x17
        /*00da*/ 	.short	(.L_35 - .L_34)
.L_34:
        /*00dc*/ 	.word	0x00000000
        /*00e0*/ 	.short	0x0000
        /*00e2*/ 	.short	0x0000
        /*00e4*/ 	.byte	0x00, 0xf4, 0x21, 0x00


	//----- nvinfo : EIATTR_SPARSE_MMA_MASK
	.align		4
.L_35:
        /*00e8*/ 	.byte	0x03, 0x50
        /*00ea*/ 	.short	0x0000


	//----- nvinfo : EIATTR_MAXREG_COUNT
	.align		4
        /*00ec*/ 	.byte	0x03, 0x1b
        /*00ee*/ 	.short	0x00ff


	//----- nvinfo : EIATTR_NUM_BARRIERS
	.align		4
        /*00f0*/ 	.byte	0x02, 0x4c
        /*00f2*/ 	.byte	0x01
	.zero		1


	//----- nvinfo : EIATTR_ANNOTATIONS
	.align		4
        /*00f4*/ 	.byte	0x04, 0x55
        /*00f6*/ 	.short	(.L_37 - .L_36)


	//   ....[0]....
.L_36:
        /*00f8*/ 	.word	0x00000001
        /*00fc*/ 	.byte	0xe0, 0x05, 0x00, 0x00, 0x01, 0x00, 0x00, 0x00, 0x10, 0x06, 0x00, 0x00, 0x01, 0x00, 0x00, 0x00
        /* <DEDUP_REMOVED lines=43> */
        /*03bc*/ 	.byte	0x30, 0x91, 0x00, 0x00


	//----- nvinfo : EIATTR_VRC_CTA_INIT_COUNT
	.align		4
.L_37:
        /*03c0*/ 	.byte	0x02, 0x4a
	.zero		1
	.zero		1


	//----- nvinfo : EIATTR_EXIT_INSTR_OFFSETS
	.align		4
        /*03c4*/ 	.byte	0x04, 0x1c
        /*03c6*/ 	.short	(.L_39 - .L_38)


	//   ....[0]....
.L_38:
        /*03c8*/ 	.word	0x00009910


	//   ....[1]....
        /*03cc*/ 	.word	0x00009940


	//----- nvinfo : EIATTR_REQNTID
	.align		4
.L_39:
        /*03d0*/ 	.byte	0x04, 0x10
        /*03d2*/ 	.short	(.L_41 - .L_40)
.L_40:
        /*03d4*/ 	.word	0x00000080
        /*03d8*/ 	.word	0x00000001
        /*03dc*/ 	.word	0x00000001


	//----- nvinfo : EIATTR_CBANK_PARAM_SIZE
	.align		4
.L_41:
        /*03e0*/ 	.byte	0x03, 0x19
        /*03e2*/ 	.short	0x0050


	//----- nvinfo : EIATTR_PARAM_CBANK
	.align		4
        /*03e4*/ 	.byte	0x04, 0x0a
        /*03e6*/ 	.short	(.L_43 - .L_42)
	.align		4
.L_42:
        /*03e8*/ 	.word	index@(.nv.constant0.matmul_kernel)
        /*03ec*/ 	.short	0x0380
        /*03ee*/ 	.short	0x0050


	//----- nvinfo : EIATTR_SW_WAR
	.align		4
.L_43:
        /*03f0*/ 	.byte	0x04, 0x36
        /*03f2*/ 	.short	(.L_45 - .L_44)
.L_44:
        /*03f4*/ 	.word	0x00000008
.L_45:


//--------------------- .nv.compat                --------------------------
	.section	.nv.compat,"",@"SHT_CUDA_COMPAT_INFO"
	.align	4
        /*0000*/ 	.byte	0x02, 0x02, 0x01, 0x00, 0x02, 0x05, 0x05, 0x00, 0x02, 0x03, 0x00, 0x00, 0x02, 0x06, 0x01, 0x00


//--------------------- .nv.callgraph             --------------------------
	.section	.nv.callgraph,"",@"SHT_CUDA_CALLGRAPH"
	.align	4
	.sectionentsize	8
	.align		4
        /*0000*/ 	.word	0x00000000
	.align		4
        /*0004*/ 	.word	0xffffffff
	.align		4
        /*0008*/ 	.word	0x00000000
	.align		4
        /*000c*/ 	.word	0xfffffffe
	.align		4
        /*0010*/ 	.word	0x00000000
	.align		4
        /*0014*/ 	.word	0xfffffffd
	.align		4
        /*0018*/ 	.word	0x00000000
	.align		4
        /*001c*/ 	.word	0xfffffffc


//--------------------- .text.matmul_kernel       --------------------------
	.section	.text.matmul_kernel,"ax",@progbits
	.align	128
        .global         matmul_kernel
        .type           matmul_kernel,@function
        .size           matmul_kernel,(.L_x_4 - matmul_kernel)
        .other          matmul_kernel,@"STO_CUDA_ENTRY STV_DEFAULT"
matmul_kernel:
.text.matmul_kernel:
[----:B------:R-:W0:Y:S08]  /*0000*/  LDC R1, c[0x0][0x37c] ;  /* 0x0000df00ff017b82 */ /* 0x000e300000000800 */
[----:B------:R-:W1:Y:S01]  /*0010*/  LDC.64 R102, c[0x0][0x398] ;  /* 0x0000e600ff667b82 */ /* 0x000e620000000a00 */
[----:B------:R-:W2:Y:S01]  /*0020*/  S2R R5, SR_CTAID.X ;  /* 0x0000000000057919 */ /* 0x000ea20000002500 */
[----:B0-----:R-:W-:Y:S01]  /*0030*/  VIADD R1, R1, 0xffffff50 ;  /* 0xffffff5001017836 */ /* 0x001fe20000000000 */
[----:B------:R-:W0:Y:S01]  /*0040*/  LDCU UR4, c[0x0][0x3a0] ;  /* 0x00007400ff0477ac */ /* 0x000e220008000800 */
[----:B------:R-:W3:Y:S01]  /*0050*/  S2R R40, SR_TID.X ;  /* 0x0000000000287919 */ /* 0x000ee20000002100 */
[----:B------:R-:W4:Y:S01]  /*0060*/  LDCU.64 UR10, c[0x0][0x358] ;  /* 0x00006b00ff0a77ac */ /* 0x000f220008000a00 */
[----:B------:R-:W2:Y:S01]  /*0070*/  LDCU UR8, c[0x0][0x3a0] ;  /* 0x00007400ff0877ac */ /* 0x000ea20008000800 */
[----:B0-----:R-:W-:Y:S01]  /*0080*/  UIADD3 UR4, UPT, UPT, UR4, 0x1f, URZ ;  /* 0x0000001f04047890 */ /* 0x001fe2000fffe0ff */
[----:B-1----:R-:W-:-:S03]  /*0090*/  VIADD R0, R103, 0xff ;  /* 0x000000ff67007836 */ /* 0x002fc60000000000 */
[----:B------:R-:W-:Y:S02]  /*00a0*/  UISETP.GT.AND UP0, UPT, UR4, 0x1f, UPT ;  /* 0x0000001f0400788c */ /* 0x000fe4000bf04270 */
[----:B------:R-:W-:-:S04]  /*00b0*/  SHF.R.S32.HI R3, RZ, 0x1f, R0 ;  /* 0x0000001fff037819 */ /* 0x000fc80000011400 */
[----:B------:R-:W-:Y:S02]  /*00c0*/  LEA.HI R3, R3, R0, RZ, 0x8 ;  /* 0x0000000003037211 */ /* 0x000fe400078f40ff */
[----:B--2---:R-:W-:Y:S02]  /*00d0*/  IABS R8, R5 ;  /* 0x0000000500087213 */ /* 0x004fe40000000000 */
[----:B------:R-:W-:Y:S02]  /*00e0*/  SHF.R.S32.HI R3, RZ, 0x8, R3 ;  /* 0x00000008ff037819 */ /* 0x000fe40000011403 */
[----:B---3--:R-:W-:Y:S02]  /*00f0*/  SHF.R.U32.HI R231, RZ, 0x5, R40 ;  /* 0x00000005ffe77819 */ /* 0x008fe40000011628 */
[----:B------:R-:W-:Y:S01]  /*0100*/  LOP3.LUT R45, R40, 0x1f, RZ, 0xc0, !PT ;  /* 0x0000001f282d7812 */ /* 0x000fe200078ec0ff */
[----:B------:R-:W-:Y:S01]  /*0110*/  IMAD.SHL.U32 R4, R3, 0x8, RZ ;  /* 0x0000000803047824 */ /* 0x000fe200078e00ff */
[----:B------:R-:W-:-:S04]  /*0120*/  SGXT.U32 R231, R231, 0x2 ;  /* 0x00000002e7e7781a */ /* 0x000fc80000000000 */
[-C--:B------:R-:W-:Y:S02]  /*0130*/  IABS R7, R4.reuse ;  /* 0x0000000400077213 */ /* 0x080fe40000000000 */
[----:B------:R-:W-:Y:S02]  /*0140*/  IABS R10, R4 ;  /* 0x00000004000a7213 */ /* 0x000fe40000000000 */
[----:B------:R-:W0:Y:S01]  /*0150*/  I2F.RP R0, R7 ;  /* 0x0000000700007306 */ /* 0x000e220000209400 */
[C---:B------:R-:W-:Y:S02]  /*0160*/  LOP3.LUT R41, R231.reuse, 0x4, RZ, 0xfc, !PT ;  /* 0x00000004e7297812 */ /* 0x040fe400078efcff */
[C---:B------:R-:W-:Y:S02]  /*0170*/  LOP3.LUT R225, R231.reuse, 0x8, RZ, 0xfc, !PT ;  /* 0x00000008e7e17812 */ /* 0x040fe400078efcff */
[C---:B------:R-:W-:Y:S02]  /*0180*/  LOP3.LUT R43, R231.reuse, 0xc, RZ, 0xfc, !PT ;  /* 0x0000000ce72b7812 */ /* 0x040fe400078efcff */
[----:B------:R-:W-:-:S02]  /*0190*/  LOP3.LUT R227, R231, 0x10, RZ, 0xfc, !PT ;  /* 0x00000010e7e37812 */ /* 0x000fc400078efcff */
[C---:B------:R-:W-:Y:S02]  /*01a0*/  LOP3.LUT R47, R231.reuse, 0x14, RZ, 0xfc, !PT ;  /* 0x00000014e72f7812 */ /* 0x040fe400078efcff */
[C---:B------:R-:W-:Y:S02]  /*01b0*/  LOP3.LUT R229, R231.reuse, 0x18, RZ, 0xfc, !PT ;  /* 0x00000018e7e57812 */ /* 0x040fe400078efcff */
[----:B------:R-:W-:Y:S01]  /*01c0*/  LOP3.LUT R51, R231, 0x1c, RZ, 0xfc, !PT ;  /* 0x0000001ce7337812 */ /* 0x000fe200078efcff */
[----:B0-----:R-:W0:Y:S02]  /*01d0*/  MUFU.RCP R0, R0 ;  /* 0x0000000000007308 */ /* 0x001e240000001000 */
[----:B0-----:R-:W-:Y:S02]  /*01e0*/  VIADD R2, R0, 0xffffffe ;  /* 0x0ffffffe00027836 */ /* 0x001fe40000000000 */
[----:B------:R-:W-:-:S04]  /*01f0*/  IMAD.MOV R0, RZ, RZ, -R10 ;  /* 0x000000ffff007224 */ /* 0x000fc800078e0a0a */
[----:B------:R0:W1:Y:S02]  /*0200*/  F2I.FTZ.U32.TRUNC.NTZ R3, R2 ;  /* 0x0000000200037305 */ /* 0x000064000021f000 */
[----:B0-----:R-:W-:Y:S02]  /*0210*/  IMAD.MOV.U32 R2, RZ, RZ, RZ ;  /* 0x000000ffff027224 */ /* 0x001fe400078e00ff */
[----:B-1----:R-:W-:-:S04]  /*0220*/  IMAD.MOV R6, RZ, RZ, -R3 ;  /* 0x000000ffff067224 */ /* 0x002fc800078e0a03 */
[----:B------:R-:W-:Y:S02]  /*0230*/  IMAD R9, R6, R7, RZ ;  /* 0x0000000706097224 */ /* 0x000fe400078e02ff */
[----:B------:R-:W-:Y:S02]  /*0240*/  IMAD.MOV.U32 R6, RZ, RZ, R8 ;  /* 0x000000ffff067224 */ /* 0x000fe400078e0008 */
[----:B------:R-:W-:-:S06]  /*0250*/  IMAD.HI.U32 R3, R3, R9, R2 ;  /* 0x0000000903037227 */ /* 0x000fcc00078e0002 */
[----:B------:R-:W-:-:S04]  /*0260*/  IMAD.HI.U32 R3, R3, R6, RZ ;  /* 0x0000000603037227 */ /* 0x000fc800078e00ff */
[----:B------:R-:W-:-:S05]  /*0270*/  IMAD R0, R3, R0, R6 ;  /* 0x0000000003007224 */ /* 0x000fca00078e0206 */
[----:B------:R-:W-:-:S13]  /*0280*/  ISETP.GT.U32.AND P1, PT, R7, R0, PT ;  /* 0x000000000700720c */ /* 0x000fda0003f24070 */
[----:B------:R-:W-:Y:S02]  /*0290*/  @!P1 IMAD.IADD R0, R0, 0x1, -R7 ;  /* 0x0000000100009824 */ /* 0x000fe400078e0a07 */
[----:B------:R-:W-:Y:S01]  /*02a0*/  @!P1 VIADD R3, R3, 0x1 ;  /* 0x0000000103039836 */ /* 0x000fe20000000000 */
[----:B------:R-:W-:Y:S02]  /*02b0*/  ISETP.NE.AND P1, PT, R4, RZ, PT ;  /* 0x000000ff0400720c */ /* 0x000fe40003f25270 */
[----:B------:R-:W-:Y:S02]  /*02c0*/  ISETP.GE.U32.AND P0, PT, R0, R7, PT ;  /* 0x000000070000720c */ /* 0x000fe40003f06070 */
[----:B------:R-:W-:-:S04]  /*02d0*/  LOP3.LUT R0, R5, R4, RZ, 0x3c, !PT ;  /* 0x0000000405007212 */ /* 0x000fc800078e3cff */
[----:B------:R-:W-:Y:S01]  /*02e0*/  ISETP.GE.AND P2, PT, R0, RZ, PT ;  /* 0x000000ff0000720c */ /* 0x000fe20003f46270 */
[----:B------:R-:W-:-:S06]  /*02f0*/  VIADD R0, R102, 0x1f ;  /* 0x0000001f66007836 */ /* 0x000fcc0000000000 */
[----:B------:R-:W-:-:S04]  /*0300*/  @P0 VIADD R3, R3, 0x1 ;  /* 0x0000000103030836 */ /* 0x000fc80000000000 */
[----:B------:R-:W-:Y:S01]  /*0310*/  IMAD.MOV.U32 R2, RZ, RZ, R3 ;  /* 0x000000ffff027224 */ /* 0x000fe200078e0003 */
[----:B------:R-:W-:-:S03]  /*0320*/  SHF.R.S32.HI R3, RZ, 0x1f, R0 ;  /* 0x0000001fff037819 */ /* 0x000fc60000011400 */
[----:B------:R-:W-:Y:S01]  /*0330*/  @!P2 IMAD.MOV R2, RZ, RZ, -R2 ;  /* 0x000000ffff02a224 */ /* 0x000fe200078e0a02 */
[----:B------:R-:W-:Y:S02]  /*0340*/  @!P1 LOP3.LUT R2, RZ, R4, RZ, 0x33, !PT ;  /* 0x00000004ff029212 */ /* 0x000fe400078e33ff */
[----:B------:R-:W-:-:S03]  /*0350*/  LEA.HI R3, R3, R0, RZ, 0x5 ;  /* 0x0000000003037211 */ /* 0x000fc600078f28ff */
[----:B------:R-:W-:Y:S02]  /*0360*/  IMAD.SHL.U32 R6, R2, 0x8, RZ ;  /* 0x0000000802067824 */ /* 0x000fe400078e00ff */
[----:B------:R-:W-:-:S03]  /*0370*/  IMAD.MOV R2, RZ, RZ, -R2 ;  /* 0x000000ffff027224 */ /* 0x000fc600078e0a02 */
[----:B------:R-:W-:Y:S01]  /*0380*/  LEA.HI.SX32 R3, R3, -R6, 0x1b ;  /* 0x8000000603037211 */ /* 0x000fe200078fdaff */
[----:B------:R-:W-:-:S03]  /*0390*/  IMAD R4, R4, R2, R5 ;  /* 0x0000000204047224 */ /* 0x000fc600078e0205 */
[----:B------:R-:W-:Y:S02]  /*03a0*/  VIMNMX R11, PT, PT, R3, 0x8, PT ;  /* 0x00000008030b7848 */ /* 0x000fe40003fe0100 */
[----:B------:R-:W-:Y:S02]  /*03b0*/  IABS R9, R4 ;  /* 0x0000000400097213 */ /* 0x000fe40000000000 */
[----:B------:R-:W-:-:S04]  /*03c0*/  IABS R7, R11 ;  /* 0x0000000b00077213 */ /* 0x000fc80000000000 */
[----:B------:R-:W0:Y:S08]  /*03d0*/  I2F.RP R0, R7 ;  /* 0x0000000700007306 */ /* 0x000e300000209400 */
[----:B0-----:R-:W0:Y:S02]  /*03e0*/  MUFU.RCP R0, R0 ;  /* 0x0000000000007308 */ /* 0x001e240000001000 */
[----:B0-----:R-:W-:-:S06]  /*03f0*/  VIADD R3, R0, 0xffffffe ;  /* 0x0ffffffe00037836 */ /* 0x001fcc0000000000 */
[----:B------:R-:W0:Y:S02]  /*0400*/  F2I.FTZ.U32.TRUNC.NTZ R3, R3 ;  /* 0x0000000300037305 */ /* 0x000e24000021f000 */
[----:B0-----:R-:W-:-:S04]  /*0410*/  IMAD.MOV R8, RZ, RZ, -R3 ;  /* 0x000000ffff087224 */ /* 0x001fc800078e0a03 */
[----:B------:R-:W-:Y:S01]  /*0420*/  IMAD.MOV.U32 R2, RZ, RZ, R8 ;  /* 0x000000ffff027224 */ /* 0x000fe200078e0008 */
[----:B------:R-:W-:-:S03]  /*0430*/  IABS R8, R11 ;  /* 0x0000000b00087213 */ /* 0x000fc60000000000 */
[----:B------:R-:W-:Y:S02]  /*0440*/  IMAD R5, R2, R7, RZ ;  /* 0x0000000702057224 */ /* 0x000fe400078e02ff */
[----:B------:R-:W-:Y:S02]  /*0450*/  IMAD.MOV.U32 R2, RZ, RZ, RZ ;  /* 0x000000ffff027224 */ /* 0x000fe400078e00ff */
[----:B------:R-:W-:Y:S02]  /*0460*/  IMAD.MOV R0, RZ, RZ, -R8 ;  /* 0x000000ffff007224 */ /* 0x000fe400078e0a08 */
        /* <DEDUP_REMOVED lines=9> */
[----:B------:R-:W-:-:S07]  /*0500*/  ISETP.GE.AND P2, PT, R0, RZ, PT ;  /* 0x000000ff0000720c */ /* 0x000fce0003f46270 */
[----:B------:R-:W-:-:S06]  /*0510*/  @P0 VIADD R2, R2, 0x1 ;  /* 0x0000000102020836 */ /* 0x000fcc0000000000 */
[----:B------:R-:W-:Y:S01]  /*0520*/  @!P2 IMAD.MOV R2, RZ, RZ, -R2 ;  /* 0x000000ffff02a224 */ /* 0x000fe200078e0a02 */
[----:B------:R-:W-:-:S05]  /*0530*/  @!P1 LOP3.LUT R2, RZ, R11, RZ, 0x33, !PT ;  /* 0x0000000bff029212 */ /* 0x000fca00078e33ff */
[----:B------:R-:W-:Y:S02]  /*0540*/  IMAD.MOV R0, RZ, RZ, -R2 ;  /* 0x000000ffff007224 */ /* 0x000fe400078e0a02 */
[----:B------:R-:W-:Y:S02]  /*0550*/  IMAD.SHL.U32 R2, R2, 0x100, RZ ;  /* 0x0000010002027824 */ /* 0x000fe400078e00ff */
[----:B------:R-:W-:-:S03]  /*0560*/  IMAD R0, R11, R0, R4 ;  /* 0x000000000b007224 */ /* 0x000fc600078e0204 */
[----:B------:R-:W-:Y:S01]  /*0570*/  LOP3.LUT R156, R2, R231, RZ, 0xfc, !PT ;  /* 0x000000e7029c7212 */ /* 0x000fe200078efcff */
[----:B------:R-:W-:Y:S01]  /*0580*/  IMAD.IADD R0, R6, 0x1, R0 ;  /* 0x0000000106007824 */ /* 0x000fe200078e0200 */
[----:B------:R-:W-:Y:S02]  /*0590*/  LOP3.LUT R238, R2, 0x4, R231, 0xfe, !PT ;  /* 0x0000000402ee7812 */ /* 0x000fe400078efee7 */
[----:B------:R-:W-:Y:S01]  /*05a0*/  LOP3.LUT R28, R156, 0x20, RZ, 0xfc, !PT ;  /* 0x000000209c1c7812 */ /* 0x000fe200078efcff */
[----:B------:R-:W-:Y:S01]  /*05b0*/  IMAD R239, R0, 0x20, R45 ;  /* 0x0000002000ef7824 */ /* 0x000fe200078e022d */
[C---:B------:R-:W-:Y:S02]  /*05c0*/  LOP3.LUT R30, R156.reuse, 0x24, RZ, 0xfc, !PT ;  /* 0x000000249c1e7812 */ /* 0x040fe400078efcff */
[C---:B------:R-:W-:Y:S01]  /*05d0*/  LOP3.LUT R32, R156.reuse, 0x28, RZ, 0xfc, !PT ;  /* 0x000000289c207812 */ /* 0x040fe200078efcff */
[----:B------:R0:W-:Y:S01]  /*05e0*/  STL [R1+0x90], R28 ;  /* 0x0000901c01007387 */ /* 0x0001e20000100800 */
[----:B------:R-:W-:-:S02]  /*05f0*/  LOP3.LUT R34, R156, 0x2c, RZ, 0xfc, !PT ;  /* 0x0000002c9c227812 */ /* 0x000fc400078efcff */
[C---:B------:R-:W-:Y:S01]  /*0600*/  LOP3.LUT R36, R156.reuse, 0x30, RZ, 0xfc, !PT ;  /* 0x000000309c247812 */ /* 0x040fe200078efcff */
[----:B------:R0:W-:Y:S01]  /*0610*/  STL [R1+0xa8], R30 ;  /* 0x0000a81e01007387 */ /* 0x0001e20000100800 */
[C---:B------:R-:W-:Y:S02]  /*0620*/  LOP3.LUT R38, R156.reuse, 0x34, RZ, 0xfc, !PT ;  /* 0x000000349c267812 */ /* 0x040fe400078efcff */
[C---:B------:R-:W-:Y:S01]  /*0630*/  LOP3.LUT R42, R156.reuse, 0x38, RZ, 0xfc, !PT ;  /* 0x000000389c2a7812 */ /* 0x040fe200078efcff */
[----:B------:R0:W-:Y:S01]  /*0640*/  STL [R1+0xa4], R32 ;  /* 0x0000a42001007387 */ /* 0x0001e20000100800 */
        /* <DEDUP_REMOVED lines=52> */
[----:B------:R-:W-:Y:S01]  /*0990*/  LOP3.LUT R124, R156, 0xc8, RZ, 0xfc, !PT ;  /* 0x000000c89c7c7812 */ /* 0x000fe200078efcff */
[----:B------:R0:W-:Y:S01]  /*09a0*/  STL [R1+0x58], R70 ;  /* 0x0000584601007387 */ /* 0x0001e20000100800 */
[C-C-:B------:R-:W-:Y:S02]  /*09b0*/  LOP3.LUT R237, R2.reuse, 0x8, R231.reuse, 0xfe, !PT ;  /* 0x0000000802ed7812 */ /* 0x140fe400078efee7 */
[C-C-:B------:R-:W-:Y:S01]  /*09c0*/  LOP3.LUT R236, R2.reuse, 0xc, R231.reuse, 0xfe, !PT ;  /* 0x0000000c02ec7812 */ /* 0x140fe200078efee7 */
[----:B------:R0:W-:Y:S01]  /*09d0*/  STL [R1+0x54], R72 ;  /* 0x0000544801007387 */ /* 0x0001e20000100800 */
[----:B------:R-:W-:-:S02]  /*09e0*/  LOP3.LUT R235, R2, 0x10, R231, 0xfe, !PT ;  /* 0x0000001002eb7812 */ /* 0x000fc400078efee7 */
[C-C-:B------:R-:W-:Y:S01]  /*09f0*/  LOP3.LUT R234, R2.reuse, 0x14, R231.reuse, 0xfe, !PT ;  /* 0x0000001402ea7812 */ /* 0x140fe200078efee7 */
[----:B------:R0:W-:Y:S01]  /*0a00*/  STL [R1+0x50], R74 ;  /* 0x0000504a01007387 */ /* 0x0001e20000100800 */
[C-C-:B------:R-:W-:Y:S02]  /*0a10*/  LOP3.LUT R233, R2.reuse, 0x18, R231.reuse, 0xfe, !PT ;  /* 0x0000001802e97812 */ /* 0x140fe400078efee7 */
[----:B------:R-:W-:Y:S01]  /*0a20*/  LOP3.LUT R232, R2, 0x1c, R231, 0xfe, !PT ;  /* 0x0000001c02e87812 */ /* 0x000fe200078efee7 */
        /* <DEDUP_REMOVED lines=19> */
[----:B------:R-:W-:-:S03]  /*0b60*/  LOP3.LUT R240, R156, 0xfc, RZ, 0xfc, !PT ;  /* 0x000000fc9cf07812 */ /* 0x000fc600078efcff */
[----:B------:R0:W-:Y:S04]  /*0b70*/  STL [R1+0x30], R90 ;  /* 0x0000305a01007387 */ /* 0x0001e80000100800 */
        /* <DEDUP_REMOVED lines=11> */
[----:B------:R0:W-:Y:S01]  /*0c30*/  STL [R1], R124 ;  /* 0x0000007c01007387 */ /* 0x0001e20000100800 */
[----:B----4-:R-:W-:Y:S05]  /*0c40*/  BRA.U UP0, `(.L_x_0) ;  /* 0x00000001004c7547 */ /* 0x010fea000b800000 */
[----:B------:R-:W-:Y:S01]  /*0c50*/  IMAD.SHL.U32 R0, R40, 0x20, RZ ;  /* 0x0000002028007824 */ /* 0x000fe200078e00ff */
[----:B------:R-:W-:Y:S02]  /*0c60*/  CS2R R112, SRZ ;  /* 0x0000000000707805 */ /* 0x000fe4000001ff00 */
[----:B------:R-:W-:Y:S02]  /*0c70*/  CS2R R114, SRZ ;  /* 0x0000000000727805 */ /* 0x000fe4000001ff00 */
[----:B------:R-:W-:Y:S02]  /*0c80*/  CS2R R16, SRZ ;  /* 0x0000000000107805 */ /* 0x000fe4000001ff00 */
[----:B------:R-:W-:Y:S01]  /*0c90*/  CS2R R18, SRZ ;  /* 0x0000000000127805 */ /* 0x000fe2000001ff00 */
[----:B------:R1:W-:Y:S01]  /*0ca0*/  STL [R1+0xac], R0 ;  /* 0x0000ac0001007387 */ /* 0x0003e20000100800 */
[----:B------:R-:W-:Y:S02]  /*0cb0*/  CS2R R20, SRZ ;  /* 0x0000000000147805 */ /* 0x000fe4000001ff00 */
[----:B------:R-:W-:-:S02]  /*0cc0*/  CS2R R22, SRZ ;  /* 0x0000000000167805 */ /* 0x000fc4000001ff00 */
[----:B------:R-:W-:Y:S02]  /*0cd0*/  CS2R R24, SRZ ;  /* 0x0000000000187805 */ /* 0x000fe4000001ff00 */
[----:B------:R-:W-:Y:S02]  /*0ce0*/  CS2R R26, SRZ ;  /* 0x00000000001a7805 */ /* 0x000fe4000001ff00 */
[----:B------:R-:W-:Y:S02]  /*0cf0*/  CS2R R120, SRZ ;  /* 0x0000000000787805 */ /* 0x000fe4000001ff00 */
[----:B------:R-:W-:Y:S02]  /*0d00*/  CS2R R122, SRZ ;  /* 0x00000000007a7805 */ /* 0x000fe4000001ff00 */
[----:B------:R-:W-:Y:S02]  /*0d10*/  CS2R R4, SRZ ;  /* 0x0000000000047805 */ /* 0x000fe4000001ff00 */
[----:B------:R-:W-:-:S02]  /*0d20*/  CS2R R6, SRZ ;  /* 0x0000000000067805 */ /* 0x000fc4000001ff00 */
[----:B------:R-:W-:Y:S02]  /*0d30*/  CS2R R8, SRZ ;  /* 0x0000000000087805 */ /* 0x000fe4000001ff00 */
[----:B------:R-:W-:Y:S02]  /*0d40*/  CS2R R10, SRZ ;  /* 0x00000000000a7805 */ /* 0x000fe4000001ff00 */
[----:B------:R-:W-:Y:S02]  /*0d50*/  CS2R R12, SRZ ;  /* 0x00000000000c7805 */ /* 0x000fe4000001ff00 */
[----:B------:R-:W-:Y:S01]  /*0d60*/  CS2R R14, SRZ ;  /* 0x00000000000e7805 */ /* 0x000fe2000001ff00 */
[----:B-1----:R-:W-:Y:S06]  /*0d70*/  BRA `(.L_x_1) ;  /* 0x0000007000187947 */ /* 0x002fec0003800000 */
.L_x_0:
[----:B------:R-:W-:Y:S01]  /*0d80*/  IABS R2, R103 ;  /* 0x0000006700027213 */ /* 0x000fe20000000000 */
[----:B------:R-:W1:Y:S01]  /*0d90*/  LDCU UR5, c[0x0][0x3b0] ;  /* 0x00007600ff0577ac */ /* 0x000e620008000800 */
[----:B------:R-:W-:Y:S01]  /*0da0*/  IABS R0, R102 ;  /* 0x0000006600007213 */ /* 0x000fe20000000000 */
[----:B------:R-:W2:Y:S01]  /*0db0*/  LDC R162, c[0x0][0x3ac] ;  /* 0x0000eb00ffa27b82 */ /* 0x000ea20000000800 */
[----:B------:R-:W3:Y:S01]  /*0dc0*/  I2F.RP R3, R2 ;  /* 0x0000000200037306 */ /* 0x000ee20000209400 */
[----:B------:R-:W-:Y:S01]  /*0dd0*/  IABS R10, R241 ;  /* 0x000000f1000a7213 */ /* 0x000fe20000000000 */
[----:B------:R-:W4:Y:S01]  /*0de0*/  LDCU UR6, c[0x0][0x3a4] ;  /* 0x00007480ff0677ac */ /* 0x000f220008000800 */
[----:B------:R-:W-:Y:S02]  /*0df0*/  IABS R19, R247 ;  /* 0x000000f700137213 */ /* 0x000fe40000000000 */
[----:B------:R-:W-:Y:S01]  /*0e00*/  IABS R23, R249 ;  /* 0x000000f900177213 */ /* 0x000fe20000000000 */
[----:B------:R-:W5:Y:S01]  /*0e10*/  LDCU.128 UR12, c[0x0][0x380] ;  /* 0x00007000ff0c77ac */ /* 0x000f620008000c00 */
[----:B------:R-:W-:Y:S01]  /*0e20*/  IABS R29, R252 ;  /* 0x000000fc001d7213 */ /* 0x000fe20000000000 */
[----:B------:R-:W0:Y:S01]  /*0e30*/  I2F.RP R8, R0 ;  /* 0x0000000000087306 */ /* 0x000e220000209400 */
[----:B------:R-:W-:-:S02]  /*0e40*/  IABS R33, R118 ;  /* 0x0000007600217213 */ /* 0x000fc40000000000 */
[----:B------:R-:W-:Y:S02]  /*0e50*/  IABS R11, R242 ;  /* 0x000000f2000b7213 */ /* 0x000fe40000000000 */
[----:B------:R-:W-:Y:S02]  /*0e60*/  IABS R39, R108 ;  /* 0x0000006c00277213 */ /* 0x000fe40000000000 */
[----:B------:R-:W-:Y:S01]  /*0e70*/  IABS R12, R243 ;  /* 0x000000f3000c7213 */ /* 0x000fe20000000000 */
[----:B---3--:R-:W3:Y:S01]  /*0e80*/  MUFU.RCP R3, R3 ;  /* 0x0000000300037308 */ /* 0x008ee20000001000 */
[----:B------:R-:W-:Y:S02]  /*0e90*/  IABS R53, R104 ;  /* 0x0000006800357213 */ /* 0x000fe40000000000 */
[----:B------:R-:W-:Y:S02]  /*0ea0*/  IABS R17, R246 ;  /* 0x000000f600117213 */ /* 0x000fe40000000000 */
[----:B------:R-:W-:-:S02]  /*0eb0*/  IABS R59, R96 ;  /* 0x00000060003b7213 */ /* 0x000fc40000000000 */
[----:B------:R-:W-:Y:S01]  /*0ec0*/  IABS R21, R248 ;  /* 0x000000f800157213 */ /* 0x000fe20000000000 */
[----:B0-----:R-:W0:Y:S01]  /*0ed0*/  MUFU.RCP R8, R8 ;  /* 0x0000000800087308 */ /* 0x001e220000001000 */
[----:B------:R-:W-:Y:S01]  /*0ee0*/  IABS R27, R251 ;  /* 0x000000fb001b7213 */ /* 0x000fe20000000000 */
[----:B--2---:R-:W-:Y:S01]  /*0ef0*/  IMAD R164, R45, R162, RZ ;  /* 0x000000a22da47224 */ /* 0x004fe200078e02ff */
[----:B------:R-:W-:Y:S01]  /*0f00*/  IABS R63, R92 ;  /* 0x0000005c003f7213 */ /* 0x000fe20000000000 */
[----:B------:R-:W-:Y:S01]  /*0f10*/  IMAD.SHL.U32 R162, R162, 0x20, RZ ;  /* 0x00000020a2a27824 */ /* 0x000fe200078e00ff */
[----:B------:R-:W-:Y:S02]  /*0f20*/  IABS R31, R124 ;  /* 0x0000007c001f7213 */ /* 0x000fe40000000000 */
[----:B------:R-:W-:Y:S01]  /*0f30*/  IABS R69, R86 ;  /* 0x0000005600457213 */ /* 0x000fe20000000000 */
[----:B---3--:R-:W-:Y:S01]  /*0f40*/  VIADD R4, R3, 0xffffffe ;  /* 0x0ffffffe03047836 */ /* 0x008fe20000000000 */
[----:B------:R-:W-:-:S02]  /*0f50*/  IABS R37, R110 ;  /* 0x0000006e00257213 */ /* 0x000fc40000000000 */
[----:B------:R-:W-:Y:S01]  /*0f60*/  IABS R73, R82 ;  /* 0x0000005200497213 */ /* 0x000fe20000000000 */
[----:B------:R2:W3:Y:S01]  /*0f70*/  F2I.FTZ.U32.TRUNC.NTZ R5, R4 ;  /* 0x0000000400057305 */ /* 0x0004e2000021f000 */
[----:B------:R-:W-:Y:S02]  /*0f80*/  IABS R49, R106 ;  /* 0x0000006a00317213 */ /* 0x000fe40000000000 */
[----:B------:R-:W-:Y:S01]  /*0f90*/  IABS R79, R76 ;  /* 0x0000004c004f7213 */ /* 0x000fe20000000000 */
[----:B0-----:R-:W-:Y:S01]  /*0fa0*/  VIADD R6, R8, 0xffffffe ;  /* 0x0ffffffe08067836 */ /* 0x001fe20000000000 */
[----:B------:R-:W-:Y:S02]  /*0fb0*/  IABS R8, R240 ;  /* 0x000000f000087213 */ /* 0x000fe40000000000 */
[----:B------:R-:W-:Y:S01]  /*0fc0*/  IABS R57, R98 ;  /* 0x0000006200397213 */ /* 0x000fe20000000000 */
[----:B------:R0:W1:Y:S01]  /*0fd0*/  F2I.FTZ.U32.TRUNC.NTZ R7, R6 ;  /* 0x0000000600077305 */ /* 0x000062000021f000 */
[----:B--2---:R-:W-:Y:S01]  /*0fe0*/  IMAD.MOV.U32 R4, RZ, RZ, RZ ;  /* 0x000000ffff047224 */ /* 0x004fe200078e00ff */
[----:B------:R-:W-:-:S02]  /*0ff0*/  IABS R83, R72 ;  /* 0x0000004800537213 */ /* 0x000fc40000000000 */
[----:B------:R-:W-:Y:S02]  /*1000*/  IABS R61, R94 ;  /* 0x0000005e003d7213 */ /* 0x000fe40000000000 */
[----:B------:R-:W-:Y:S01]  /*1010*/  IABS R67, R88 ;  /* 0x0000005800437213 */ /* 0x000fe20000000000 */
[--C-:B---3--:R-:W-:Y:S01]  /*1020*/  IMAD.MOV R9, RZ, RZ, -R5.reuse ;  /* 0x000000ffff097224 */ /* 0x108fe200078e0a05 */
[----:B------:R-:W-:Y:S01]  /*1030*/  IABS R89, R66 ;  /* 0x0000004200597213 */ /* 0x000fe20000000000 */
[----:B0-----:R-:W-:Y:S01]  /*1040*/  IMAD.MOV.U32 R6, RZ, RZ, RZ ;  /* 0x000000ffff067224 */ /* 0x001fe200078e00ff */
[----:B------:R-:W-:Y:S01]  /*1050*/  IABS R71, R84 ;  /* 0x0000005400477213 */ /* 0x000fe20000000000 */
[----:B------:R-:W-:Y:S01]  /*1060*/  IMAD R9, R9, R2, RZ ;  /* 0x0000000209097224 */ /* 0x000fe200078e02ff */
[----:B------:R-:W-:Y:S02]  /*1070*/  IABS R93, R62 ;  /* 0x0000003e005d7213 */ /* 0x000fe40000000000 */
[----:B------:R-:W-:Y:S01]  /*1080*/  IABS R77, R78 ;  /* 0x0000004e004d7213 */ /* 0x000fe20000000000 */
[----:B------:R-:W-:Y:S01]  /*1090*/  IMAD.HI.U32 R3, R5, R9, R4 ;  /* 0x0000000905037227 */ /* 0x000fe200078e0004 */
[----:B------:R-:W-:-:S02]  /*10a0*/  IABS R99, R56 ;  /* 0x0000003800637213 */ /* 0x000fc40000000000 */
[----:B------:R-:W-:Y:S01]  /*10b0*/  IABS R81, R74 ;  /* 0x0000004a00517213 */ /* 0x000fe20000000000 */
[----:B-1----:R-:W-:Y:S01]  /*10c0*/  IMAD.MOV R13, RZ, RZ, -R7 ;  /* 0x000000ffff0d7224 */ /* 0x002fe200078e0a07 */
[----:B------:R-:W-:Y:S01]  /*10d0*/  IABS R87, R68 ;  /* 0x0000004400577213 */ /* 0x000fe20000000000 */
[----:B------:R-:W-:Y:S01]  /*10e0*/  IMAD.HI.U32 R4, R3, R8, RZ ;  /* 0x0000000803047227 */ /* 0x000fe200078e00ff */
[----:B------:R-:W-:Y:S02]  /*10f0*/  IABS R105, R52 ;  /* 0x0000003400697213 */ /* 0x000fe40000000000 */
[----:B------:R-:W-:Y:S01]  /*1100*/  IABS R91, R64 ;  /* 0x00000040005b7213 */ /* 0x000fe20000000000 */
[----:B------:R-:W-:Y:S01]  /*1110*/  IMAD R13, R13, R0, RZ ;  /* 0x000000000d0d7224 */ /* 0x000fe200078e02ff */
[----:B------:R-:W-:Y:S01]  /*1120*/  IABS R111, R46 ;  /* 0x0000002e006f7213 */ /* 0x000fe20000000000 */
[----:B------:R-:W-:Y:S01]  /*1130*/  IMAD.MOV R9, RZ, RZ, -R4 ;  /* 0x000000ffff097224 */ /* 0x000fe200078e0a04 */
[----:B------:R-:W-:Y:S01]  /*1140*/  IABS R97, R58 ;  /* 0x0000003a00617213 */ /* 0x000fe20000000000 */
[----:B------:R-:W-:Y:S01]  /*1150*/  IMAD.HI.U32 R5, R3, R10, RZ ;  /* 0x0000000a03057227 */ /* 0x000fe200078e00ff */
[----:B------:R-:W-:-:S02]  /*1160*/  IABS R115, R42 ;  /* 0x0000002a00737213 */ /* 0x000fc40000000000 */
[----:B------:R-:W-:Y:S01]  /*1170*/  IABS R101, R54 ;  /* 0x0000003600657213 */ /* 0x000fe20000000000 */
[----:B------:R-:W-:Y:S01]  /*1180*/  IMAD.HI.U32 R4, R7, R13, R6 ;  /* 0x0000000d07047227 */ /* 0x000fe200078e0006 */
[----:B------:R-:W-:Y:S02]  /*1190*/  IABS R13, R244 ;  /* 0x000000f4000d7213 */ /* 0x000fe40000000000 */
[----:B------:R-:W-:Y:S01]  /*11a0*/  IABS R109, R48 ;  /* 0x00000030006d7213 */ /* 0x000fe20000000000 */
[----:B------:R-:W-:Y:S01]  /*11b0*/  IMAD.MOV R7, RZ, RZ, -R5 ;  /* 0x000000ffff077224 */ /* 0x000fe200078e0a05 */
[----:B------:R-:W-:Y:S01]  /*11c0*/  IABS R121, R34 ;  /* 0x0000002200797213 */ /* 0x000fe20000000000 */
[----:B------:R-:W-:Y:S01]  /*11d0*/  IMAD R5, R2, R9, R8 ;  /* 0x0000000902057224 */ /* 0x000fe200078e0208 */
[----:B------:R-:W-:Y:S01]  /*11e0*/  IABS R113, R44 ;  /* 0x0000002c00717213 */ /* 0x000fe20000000000 */
[----:B------:R-:W-:Y:S01]  /*11f0*/  IMAD.HI.U32 R8, R3, R13, RZ ;  /* 0x0000000d03087227 */ /* 0x000fe200078e00ff */
[----:B------:R-:W-:-:S02]  /*1200*/  IABS R125, R30 ;  /* 0x0000001e007d7213 */ /* 0x000fc40000000000 */
[----:B------:R-:W-:Y:S01]  /*1210*/  IABS R119, R36 ;  /* 0x0000002400777213 */ /* 0x000fe20000000000 */
[----:B------:R-:W-:Y:S01]  /*1220*/  IMAD.MOV R8, RZ, RZ, -R8 ;  /* 0x000000ffff087224 */ /* 0x000fe200078e0a08 */
[----:B------:R-:W-:Y:S01]  /*1230*/  IABS R131, R233 ;  /* 0x000000e900837213 */ /* 0x000fe20000000000 */
[C---:B------:R-:W-:Y:S01]  /*1240*/  IMAD.HI.U32 R6, R3.reuse, R11, RZ ;  /* 0x0000000b03067227 */ /* 0x040fe200078e00ff */
[----:B------:R-:W-:Y:S02]  /*1250*/  IABS R123, R32 ;  /* 0x00000020007b7213 */ /* 0x000fe40000000000 */
[----:B------:R-:W-:Y:S01]  /*1260*/  IABS R141, R156 ;  /* 0x0000009c008d7213 */ /* 0x000fe20000000000 */
[C---:B------:R-:W-:Y:S01]  /*1270*/  IMAD R13, R2.reuse, R8, R13 ;  /* 0x00000008020d7224 */ /* 0x040fe200078e020d */
[----:B------:R-:W-:Y:S01]  /*1280*/  IABS R15, R245 ;  /* 0x000000f5000f7213 */ /* 0x000fe20000000000 */
[----:B------:R-:W-:Y:S01]  /*1290*/  IMAD.HI.U32 R8, R3, R19, RZ ;  /* 0x0000001303087227 */ /* 0x000fe200078e00ff */
[----:B------:R-:W-:-:S02]  /*12a0*/  ISETP.GT.U32.AND P2, PT, R2, R5, PT ;  /* 0x000000050200720c */ /* 0x000fc40003f44070 */
[C---:B------:R-:W-:Y:S01]  /*12b0*/  ISETP.GT.U32.AND P0, PT, R2.reuse, R13, PT ;  /* 0x0000000d0200720c */ /* 0x040fe20003f04070 */
[----:B------:R-:W-:Y:S01]  /*12c0*/  IMAD.MOV R8, RZ, RZ, -R8 ;  /* 0x000000ffff087224 */ /* 0x000fe200078e0a08 */
[----:B------:R-:W-:Y:S01]  /*12d0*/  IABS R25, R250 ;  /* 0x000000fa00197213 */ /* 0x000fe20000000000 */
[----:B------:R-:W-:Y:S01]  /*12e0*/  IMAD.MOV R6, RZ, RZ, -R6 ;  /* 0x000000ffff067224 */ /* 0x000fe200078e0a06 */
[----:B------:R-:W-:Y:S01]  /*12f0*/  IABS R35, R116 ;  /* 0x0000007400237213 */ /* 0x000fe20000000000 */
[C---:B------:R-:W-:Y:S01]  /*1300*/  IMAD R19, R2.reuse, R8, R19 ;  /* 0x0000000802137224 */ /* 0x040fe200078e0213 */
[----:B------:R-:W-:Y:S01]  /*1310*/  IABS R55, R100 ;  /* 0x0000006400377213 */ /* 0x000fe20000000000 */
[C---:B------:R-:W-:Y:S01]  /*1320*/  IMAD.HI.U32 R8, R3.reuse, R23, RZ ;  /* 0x0000001703087227 */ /* 0x040fe200078e00ff */
[----:B------:R-:W-:Y:S02]  /*1330*/  IABS R65, R90 ;  /* 0x0000005a00417213 */ /* 0x000fe40000000000 */
[----:B------:R-:W-:Y:S01]  /*1340*/  IABS R75, R80 ;  /* 0x00000050004b7213 */ /* 0x000fe20000000000 */
[----:B------:R-:W-:Y:S01]  /*1350*/  IMAD.MOV R8, RZ, RZ, -R8 ;  /* 0x000000ffff087224 */ /* 0x000fe200078e0a08 */
[----:B------:R-:W-:Y:S01]  /*1360*/  IABS R85, R70 ;  /* 0x0000004600557213 */ /* 0x000fe20000000000 */
[C---:B------:R-:W-:Y:S01]  /*1370*/  IMAD R9, R2.reuse, R6, R11 ;  /* 0x0000000602097224 */ /* 0x040fe200078e020b */
[----:B------:R-:W-:Y:S01]  /*1380*/  IABS R95, R60 ;  /* 0x0000003c005f7213 */ /* 0x000fe20000000000 */
[C---:B------:R-:W-:Y:S01]  /*1390*/  IMAD R23, R2.reuse, R8, R23 ;  /* 0x0000000802177224 */ /* 0x040fe200078e0217 */
[----:B------:R-:W-:Y:S01]  /*13a0*/  IABS R107, R50 ;  /* 0x00000032006b7213 */ /* 0x000fe20000000000 */
[----:B------:R-:W-:Y:S01]  /*13b0*/  IMAD.HI.U32 R8, R3, R29, RZ ;  /* 0x0000001d03087227 */ /* 0x000fe200078e00ff */
[----:B------:R-:W-:-:S02]  /*13c0*/  ISETP.GT.U32.AND P5, PT, R2, R9, PT ;  /* 0x000000090200720c */ /* 0x000fc40003fa4070 */
[----:B------:R-:W-:Y:S01]  /*13d0*/  IABS R117, R38 ;  /* 0x0000002600757213 */ /* 0x000fe20000000000 */
[----:B------:R-:W-:Y:S01]  /*13e0*/  IMAD.MOV R8, RZ, RZ, -R8 ;  /* 0x000000ffff087224 */ /* 0x000fe200078e0a08 */
[----:B------:R-:W-:Y:S01]  /*13f0*/  IABS R129, R232 ;  /* 0x000000e800817213 */ /* 0x000fe20000000000 */
[C---:B------:R-:W-:Y:S01]  /*1400*/  IMAD.HI.U32 R6, R3.reuse, R12, RZ ;  /* 0x0000000c03067227 */ /* 0x040fe200078e00ff */
[----:B------:R-:W-:Y:S02]  /*1410*/  IABS R127, R28 ;  /* 0x0000001c007f7213 */ /* 0x000fe40000000000 */
        /* <DEDUP_REMOVED lines=8> */
[----:B------:R-:W-:Y:S01]  /*14a0*/  IMAD.MOV R11, RZ, RZ, -R6 ;  /* 0x000000ffff0b7224 */ /* 0x000fe200078e0a06 */
[----:B------:R-:W-:Y:S01]  /*14b0*/  SHF.R.S32.HI R163, RZ, 0x1f, R164 ;  /* 0x0000001fffa37819 */ /* 0x000fe200000114a4 */
[----:B------:R-:W-:Y:S02]  /*14c0*/  IMAD R33, R2, R8, R33 ;  /* 0x0000000802217224 */ /* 0x000fe400078e0221 */
[----:B------:R-:W-:Y:S01]  /*14d0*/  IMAD.HI.U32 R8, R3, R39, RZ ;  /* 0x0000002703087227 */ /* 0x000fe200078e00ff */
[----:B------:R-:W-:-:S03]  /*14e0*/  SHF.L.U64.HI R163, R164, 0x1, R163 ;  /* 0x00000001a4a37819 */ /* 0x000fc600000102a3 */
[----:B------:R-:W-:Y:S02]  /*14f0*/  IMAD.MOV R8, RZ, RZ, -R8 ;  /* 0x000000ffff087224 */ /* 0x000fe400078e0a08 */
[----:B------:R-:W-:-:S04]  /*1500*/  IMAD.HI.U32 R6, R3, R17, RZ ;  /* 0x0000001103067227 */ /* 0x000fc800078e00ff */
[----:B------:R-:W-:Y:S02]  /*1510*/  IMAD R39, R2, R8, R39 ;  /* 0x0000000802277224 */ /* 0x000fe400078e0227 */
[----:B------:R-:W-:-:S04]  /*1520*/  IMAD.HI.U32 R8, R3, R53, RZ ;  /* 0x0000003503087227 */ /* 0x000fc800078e00ff */
[----:B------:R-:W-:Y:S02]  /*1530*/  IMAD.MOV R8, RZ, RZ, -R8 ;  /* 0x000000ffff087224 */ /* 0x000fe400078e0a08 */
[----:B------:R-:W-:Y:S02]  /*1540*/  IMAD.MOV R6, RZ, RZ, -R6 ;  /* 0x000000ffff067224 */ /* 0x000fe400078e0a06 */
[----:B------:R-:W-:Y:S02]  /*1550*/  IMAD R53, R2, R8, R53 ;  /* 0x0000000802357224 */ /* 0x000fe400078e0235 */
[----:B------:R-:W-:-:S04]  /*1560*/  IMAD.HI.U32 R8, R3, R59, RZ ;  /* 0x0000003b03087227 */ /* 0x000fc800078e00ff */
[----:B------:R-:W-:Y:S02]  /*1570*/  IMAD R17, R2, R6, R17 ;  /* 0x0000000602117224 */ /* 0x000fe400078e0211 */
[----:B------:R-:W-:-:S04]  /*1580*/  IMAD.HI.U32 R6, R3, R21, RZ ;  /* 0x0000001503067227 */ /* 0x000fc800078e00ff */
[----:B------:R-:W-:Y:S02]  /*1590*/  IMAD.MOV R8, RZ, RZ, -R8 ;  /* 0x000000ffff087224 */ /* 0x000fe400078e0a08 */
[C---:B------:R-:W-:Y:S02]  /*15a0*/  IMAD R11, R2.reuse, R11, R12 ;  /* 0x0000000b020b7224 */ /* 0x040fe400078e020c */
[----:B------:R-:W-:Y:S02]  /*15b0*/  IMAD.MOV R12, RZ, RZ, -R6 ;  /* 0x000000ffff0c7224 */ /* 0x000fe400078e0a06 */
[C---:B------:R-:W-:Y:S01]  /*15c0*/  IMAD R59, R2.reuse, R8, R59 ;  /* 0x00000008023b7224 */ /* 0x040fe200078e023b */
[----:B------:R-:W-:Y:S01]  /*15d0*/  ISETP.GT.U32.AND P4, PT, R2, R11, PT ;  /* 0x0000000b0200720c */ /* 0x000fe20003f84070 */
[----:B------:R-:W-:-:S04]  /*15e0*/  IMAD.HI.U32 R6, R3, R27, RZ ;  /* 0x0000001b03067227 */ /* 0x000fc800078e00ff */
[----:B------:R-:W-:-:S04]  /*15f0*/  IMAD.HI.U32 R8, R3, R63, RZ ;  /* 0x0000003f03087227 */ /* 0x000fc800078e00ff */
[----:B------:R-:W-:Y:S02]  /*1600*/  IMAD.MOV R6, RZ, RZ, -R6 ;  /* 0x000000ffff067224 */ /* 0x000fe400078e0a06 */
[----:B------:R-:W-:Y:S02]  /*1610*/  IMAD.MOV R8, RZ, RZ, -R8 ;  /* 0x000000ffff087224 */ /* 0x000fe400078e0a08 */
[C---:B------:R-:W-:Y:S02]  /*1620*/  IMAD R27, R2.reuse, R6, R27 ;  /* 0x00000006021b7224 */ /* 0x040fe400078e021b */
[----:B------:R-:W-:Y:S02]  /*1630*/  IMAD R63, R2, R8, R63 ;  /* 0x00000008023f7224 */ /* 0x000fe400078e023f */
[----:B------:R-:W-:-:S04]  /*1640*/  IMAD.HI.U32 R6, R3, R31, RZ ;  /* 0x0000001f03067227 */ /* 0x000fc800078e00ff */
[----:B------:R-:W-:-:S04]  /*1650*/  IMAD.HI.U32 R8, R3, R69, RZ ;  /* 0x0000004503087227 */ /* 0x000fc800078e00ff */
[----:B------:R-:W-:Y:S02]  /*1660*/  IMAD R21, R2, R12, R21 ;  /* 0x0000000c02157224 */ /* 0x000fe400078e0215 */
[----:B------:R-:W-:Y:S02]  /*1670*/  IMAD.MOV R12, RZ, RZ, -R6 ;  /* 0x000000ffff0c7224 */ /* 0x000fe400078e0a06 */
[----:B------:R-:W-:Y:S02]  /*1680*/  IMAD.MOV R8, RZ, RZ, -R8 ;  /* 0x000000ffff087224 */ /* 0x000fe400078e0a08 */
[----:B------:R-:W-:-:S04]  /*1690*/  IMAD.HI.U32 R6, R3, R37, RZ ;  /* 0x0000002503067227 */ /* 0x000fc800078e00ff */
[----:B------:R-:W-:Y:S02]  /*16a0*/  IMAD R69, R2, R8, R69 ;  /* 0x0000000802457224 */ /* 0x000fe400078e0245 */
[----:B------:R-:W-:Y:S02]  /*16b0*/  IMAD.MOV R6, RZ, RZ, -R6 ;  /* 0x000000ffff067224 */ /* 0x000fe400078e0a06 */
[----:B------:R-:W-:-:S04]  /*16c0*/  IMAD.HI.U32 R8, R3, R73, RZ ;  /* 0x0000004903087227 */ /* 0x000fc800078e00ff */
[----:B------:R-:W-:Y:S02]  /*16d0*/  IMAD R37, R2, R6, R37 ;  /* 0x0000000602257224 */ /* 0x000fe400078e0225 */
[----:B------:R-:W-:Y:S02]  /*16e0*/  IMAD.MOV R8, RZ, RZ, -R8 ;  /* 0x000000ffff087224 */ /* 0x000fe400078e0a08 */
[----:B------:R-:W-:-:S04]  /*16f0*/  IMAD.HI.U32 R6, R3, R49, RZ ;  /* 0x0000003103067227 */ /* 0x000fc800078e00ff */
[C---:B------:R-:W-:Y:S02]  /*1700*/  IMAD R31, R2.reuse, R12, R31 ;  /* 0x0000000c021f7224 */ /* 0x040fe400078e021f */
[----:B------:R-:W-:Y:S02]  /*1710*/  IMAD R73, R2, R8, R73 ;  /* 0x0000000802497224 */ /* 0x000fe400078e0249 */
[----:B------:R-:W-:Y:S02]  /*1720*/  IMAD.MOV R12, RZ, RZ, -R6 ;  /* 0x000000ffff0c7224 */ /* 0x000fe400078e0a06 */
        /* <DEDUP_REMOVED lines=18> */
[C---:B------:R-:W-:Y:S02]  /*1850*/  IMAD R89, R2.reuse, R8, R89 ;  /* 0x0000000802597224 */ /* 0x040fe400078e0259 */
[----:B------:R-:W-:Y:S02]  /*1860*/  IMAD R61, R2, R12, R61 ;  /* 0x0000000c023d7224 */ /* 0x000fe400078e023d */
[----:B------:R-:W-:-:S04]  /*1870*/  IMAD.HI.U32 R8, R3, R93, RZ ;  /* 0x0000005d03087227 */ /* 0x000fc800078e00ff */
[----:B------:R-:W-:Y:S02]  /*1880*/  IMAD.MOV R12, RZ, RZ, -R6 ;  /* 0x000000ffff0c7224 */ /* 0x000fe400078e0a06 */
        /* <DEDUP_REMOVED lines=8> */
[----:B------:R-:W-:Y:S02]  /*1910*/  IMAD R71, R2, R12, R71 ;  /* 0x0000000c02477224 */ /* 0x000fe400078e0247 */
        /* <DEDUP_REMOVED lines=10> */
[----:B------:R-:W-:Y:S02]  /*19c0*/  IMAD R81, R2, R12, R81 ;  /* 0x0000000c02517224 */ /* 0x000fe400078e0251 */
        /* <DEDUP_REMOVED lines=32> */
[----:B------:R-:W-:Y:S02]  /*1bd0*/  IMAD R131, R2, R8, R131 ;  /* 0x0000000802837224 */ /* 0x000fe400078e0283 */
[----:B------:R-:W-:-:S04]  /*1be0*/  IMAD.HI.U32 R8, R3, R141, RZ ;  /* 0x0000008d03087227 */ /* 0x000fc800078e00ff */
[C---:B------:R-:W-:Y:S02]  /*1bf0*/  IMAD R123, R2.reuse, R12, R123 ;  /* 0x0000000c027b7224 */ /* 0x040fe400078e027b */
[----:B------:R-:W-:Y:S02]  /*1c00*/  IMAD.MOV R12, RZ, RZ, -R8 ;  /* 0x000000ffff0c7224 */ /* 0x000fe400078e0a08 */
[C---:B------:R-:W-:Y:S02]  /*1c10*/  IMAD R7, R2.reuse, R7, R10 ;  /* 0x0000000702077224 */ /* 0x040fe400078e020a */
[C---:B------:R-:W-:Y:S02]  /*1c20*/  IMAD R141, R2.reuse, R12, R141 ;  /* 0x0000000c028d7224 */ /* 0x040fe400078e028d */
[----:B------:R-:W-:Y:S01]  /*1c30*/  IMAD.HI.U32 R10, R3, R15, RZ ;  /* 0x0000000f030a7227 */ /* 0x000fe200078e00ff */
[C---:B------:R-:W-:Y:S02]  /*1c40*/  ISETP.GT.U32.AND P3, PT, R2.reuse, R7, PT ;  /* 0x000000070200720c */ /* 0x040fe40003f64070 */
[----:B------:R-:W-:Y:S01]  /*1c50*/  ISETP.GT.U32.AND P1, PT, R2, R141, PT ;  /* 0x0000008d0200720c */ /* 0x000fe20003f24070 */
[----:B------:R-:W-:-:S02]  /*1c60*/  IMAD.MOV R10, RZ, RZ, -R10 ;  /* 0x000000ffff0a7224 */ /* 0x000fc400078e0a0a */
[--C-:B------:R-:W-:Y:S01]  /*1c70*/  @!P0 IMAD.IADD R13, R13, 0x1, -R2.reuse ;  /* 0x000000010d0d8824 */ /* 0x100fe200078e0a02 */
[C---:B------:R-:W-:Y:S01]  /*1c80*/  ISETP.GT.U32.AND P0, PT, R2.reuse, R27, PT ;  /* 0x0000001b0200720c */ /* 0x040fe20003f04070 */
[C---:B------:R-:W-:Y:S02]  /*1c90*/  IMAD R15, R2.reuse, R10, R15 ;  /* 0x0000000a020f7224 */ /* 0x040fe400078e020f */
[----:B------:R-:W-:Y:S01]  /*1ca0*/  @!P2 IMAD.IADD R5, R5, 0x1, -R2 ;  /* 0x000000010505a824 */ /* 0x000fe200078e0a02 */
[C---:B------:R-:W-:Y:S01]  /*1cb0*/  ISETP.GT.U32.AND P2, PT, R2.reuse, R19, PT ;  /* 0x000000130200720c */ /* 0x040fe20003f44070 */
[----:B------:R-:W-:Y:S01]  /*1cc0*/  IMAD.HI.U32 R10, R3, R25, RZ ;  /* 0x00000019030a7227 */ /* 0x000fe200078e00ff */
[----:B------:R-:W-:-:S03]  /*1cd0*/  ISETP.GT.U32.AND P6, PT, R2, R15, PT ;  /* 0x0000000f0200720c */ /* 0x000fc60003fc4070 */
[--C-:B------:R-:W-:Y:S01]  /*1ce0*/  @!P1 IMAD.IADD R141, R141, 0x1, -R2.reuse ;  /* 0x000000018d8d9824 */ /* 0x100fe200078e0a02 */
[C---:B------:R-:W-:Y:S01]  /*1cf0*/  ISETP.GT.U32.AND P1, PT, R2.reuse, R17, PT ;  /* 0x000000110200720c */ /* 0x040fe20003f24070 */
[--C-:B------:R-:W-:Y:S01]  /*1d00*/  @!P3 IMAD.IADD R7, R7, 0x1, -R2.reuse ;  /* 0x000000010707b824 */ /* 0x100fe200078e0a02 */
[C---:B------:R-:W-:Y:S01]  /*1d10*/  ISETP.GT.U32.AND P3, PT, R2.reuse, R21, PT ;  /* 0x000000150200720c */ /* 0x040fe20003f64070 */
[----:B------:R-:W-:Y:S01]  /*1d20*/  @!P5 IMAD.IADD R9, R9, 0x1, -R2 ;  /* 0x000000010909d824 */ /* 0x000fe200078e0a02 */
[C---:B------:R-:W-:Y:S01]  /*1d30*/  ISETP.GT.U32.AND P5, PT, R2.reuse, R23, PT ;  /* 0x000000170200720c */ /* 0x040fe20003fa4070 */
[----:B------:R-:W-:Y:S02]  /*1d40*/  IMAD.MOV R10, RZ, RZ, -R10 ;  /* 0x000000ffff0a7224 */ /* 0x000fe400078e0a0a */
[--C-:B------:R-:W-:Y:S02]  /*1d50*/  @!P0 IMAD.IADD R27, R27, 0x1, -R2.reuse ;  /* 0x000000011b1b8824 */ /* 0x100fe400078e0a02 */
[----:B------:R-:W-:Y:S01]  /*1d60*/  @!P6 IMAD.IADD R15, R15, 0x1, -R2 ;  /* 0x000000010f0fe824 */ /* 0x000fe200078e0a02 */
[C---:B------:R-:W-:Y:S01]  /*1d70*/  ISETP.GT.U32.AND P6, PT, R2.reuse, R141, PT ;  /* 0x0000008d0200720c */ /* 0x040fe20003fc4070 */
[----:B------:R-:W-:-:S02]  /*1d80*/  IMAD R25, R2, R10, R25 ;  /* 0x0000000a02197224 */ /* 0x000fc400078e0219 */
[--C-:B------:R-:W-:Y:S01]  /*1d90*/  @!P1 IMAD.IADD R17, R17, 0x1, -R2.reuse ;  /* 0x0000000111119824 */ /* 0x100fe200078e0a02 */
[C---:B------:R-:W-:Y:S01]  /*1da0*/  ISETP.GT.U32.AND P1, PT, R2.reuse, R5, PT ;  /* 0x000000050200720c */ /* 0x040fe20003f24070 */
[--C-:B------:R-:W-:Y:S01]  /*1db0*/  @!P4 IMAD.IADD R11, R11, 0x1, -R2.reuse ;  /* 0x000000010b0bc824 */ /* 0x100fe200078e0a02 */
[C---:B------:R-:W-:Y:S01]  /*1dc0*/  ISETP.GT.U32.AND P0, PT, R2.reuse, R15, PT ;  /* 0x0000000f0200720c */ /* 0x040fe20003f04070 */
[--C-:B------:R-:W-:Y:S01]  /*1dd0*/  @!P2 IMAD.IADD R19, R19, 0x1, -R2.reuse ;  /* 0x000000011313a824 */ /* 0x100fe200078e0a02 */
[C---:B------:R-:W-:Y:S01]  /*1de0*/  ISETP.GT.U32.AND P4, PT, R2.reuse, R25, PT ;  /* 0x000000190200720c */ /* 0x040fe20003f84070 */
[--C-:B------:R-:W-:Y:S01]  /*1df0*/  @!P3 IMAD.IADD R21, R21, 0x1, -R2.reuse ;  /* 0x000000011515b824 */ /* 0x100fe200078e0a02 */
[C---:B------:R-:W-:Y:S01]  /*1e00*/  ISETP.GT.U32.AND P2, PT, R2.reuse, R7, PT ;  /* 0x000000070200720c */ /* 0x040fe20003f44070 */
        /* <DEDUP_REMOVED lines=12> */
[----:B------:R-:W-:Y:S02]  /*1ed0*/  IMAD.MOV R10, RZ, RZ, -R10 ;  /* 0x000000ffff0a7224 */ /* 0x000fe400078e0a0a */
[--C-:B------:R-:W-:Y:S01]  /*1ee0*/  @!P3 IMAD.IADD R9, R9, 0x1, -R2.reuse ;  /* 0x000000010909b824 */ /* 0x100fe200078e0a02 */
[C---:B------:R-:W-:Y:S01]  /*1ef0*/  ISETP.GT.U32.AND P3, PT, R2.reuse, R21, PT ;  /* 0x000000150200720c */ /* 0x040fe20003f64070 */
[--C-:B------:R-:W-:Y:S01]  /*1f00*/  @!P5 IMAD.IADD R11, R11, 0x1, -R2.reuse ;  /* 0x000000010b0bd824 */ /* 0x100fe200078e0a02 */
[C---:B------:R-:W-:Y:S01]  /*1f10*/  ISETP.GT.U32.AND P5, PT, R2.reuse, R23, PT ;  /* 0x000000170200720c */ /* 0x040fe20003fa4070 */
[----:B------:R-:W-:Y:S01]  /*1f20*/  @!P1 IMAD.IADD R17, R17, 0x1, -R2 ;  /* 0x0000000111119824 */ /* 0x000fe200078e0a02 */
[C---:B------:R-:W-:Y:S01]  /*1f30*/  ISETP.GT.U32.AND P1, PT, R2.reuse, R31, PT ;  /* 0x0000001f0200720c */ /* 0x040fe20003f24070 */
[----:B------:R-:W-:-:S02]  /*1f40*/  IMAD R35, R2, R10, R35 ;  /* 0x0000000a02237224 */ /* 0x000fc400078e0223 */
[----:B------:R-:W-:-:S04]  /*1f50*/  IMAD.HI.U32 R10, R3, R55, RZ ;  /* 0x00000037030a7227 */ /* 0x000fc800078e00ff */
[----:B------:R-:W-:Y:S01]  /*1f60*/  @!P0 IMAD.IADD R29, R29, 0x1, -R2 ;  /* 0x000000011d1d8824 */ /* 0x000fe200078e0a02 */
[C---:B------:R-:W-:Y:S01]  /*1f70*/  ISETP.GT.U32.AND P0, PT, R2.reuse, R53, PT ;  /* 0x000000350200720c */ /* 0x040fe20003f04070 */
[----:B------:R-:W-:Y:S02]  /*1f80*/  IMAD.MOV R10, RZ, RZ, -R10 ;  /* 0x000000ffff0a7224 */ /* 0x000fe400078e0a0a */
[--C-:B------:R-:W-:Y:S01]  /*1f90*/  @!P4 IMAD.IADD R13, R13, 0x1, -R2.reuse ;  /* 0x000000010d0dc824 */ /* 0x100fe200078e0a02 */
[C---:B------:R-:W-:Y:S01]  /*1fa0*/  ISETP.GT.U32.AND P4, PT, R2.reuse, R25, PT ;  /* 0x000000190200720c */ /* 0x040fe20003f84070 */
[C---:B------:R-:W-:Y:S02]  /*1fb0*/  IMAD R55, R2.reuse, R10, R55 ;  /* 0x0000000a02377224 */ /* 0x040fe400078e0237 */
[--C-:B------:R-:W-:Y:S01]  /*1fc0*/  @!P2 IMAD.IADD R19, R19, 0x1, -R2.reuse ;  /* 0x000000011313a824 */ /* 0x100fe200078e0a02 */
[C---:B------:R-:W-:Y:S01]  /*1fd0*/  ISETP.GT.U32.AND P2, PT, R2.reuse, R33, PT ;  /* 0x000000210200720c */ /* 0x040fe20003f44070 */
[--C-:B------:R-:W-:Y:S01]  /*1fe0*/  @!P3 IMAD.IADD R21, R21, 0x1, -R2.reuse ;  /* 0x000000011515b824 */ /* 0x100fe200078e0a02 */
[C---:B------:R-:W-:Y:S01]  /*1ff0*/  ISETP.GT.U32.AND P3, PT, R2.reuse, R35, PT ;  /* 0x000000230200720c */ /* 0x040fe20003f64070 */
[--C-:B------:R-:W-:Y:S01]  /*2000*/  @!P5 IMAD.IADD R23, R23, 0x1, -R2.reuse ;  /* 0x000000011717d824 */ /* 0x100fe200078e0a02 */
[C---:B------:R-:W-:Y:S01]  /*2010*/  ISETP.GT.U32.AND P5, PT, R2.reuse, R37, PT ;  /* 0x000000250200720c */ /* 0x040fe20003fa4070 */
[--C-:B------:R-:W-:Y:S01]  /*2020*/  @!P1 IMAD.IADD R31, R31, 0x1, -R2.reuse ;  /* 0x000000011f1f9824 */ /* 0x100fe200078e0a02 */
[----:B------:R-:W-:Y:S01]  /*2030*/  ISETP.GT.U32.AND P1, PT, R2, R55, PT ;  /* 0x000000370200720c */ /* 0x000fe20003f24070 */
[----:B------:R-:W-:-:S02]  /*2040*/  @!P0 IMAD.IADD R53, R53, 0x1, -R2 ;  /* 0x0000000135358824 */ /* 0x000fc400078e0a02 */
        /* <DEDUP_REMOVED lines=31> */
[----:B------:R-:W-:Y:S01]  /*2240*/  ISETP.GT.U32.AND P6, PT, R2, R29, PT ;  /* 0x0000001d0200720c */ /* 0x000fe20003fc4070 */
[----:B------:R-:W-:-:S02]  /*2250*/  IMAD.MOV R10, RZ, RZ, -R10 ;  /* 0x000000ffff0a7224 */ /* 0x000fc400078e0a0a */
        /* <DEDUP_REMOVED lines=18> */
[----:B------:R-:W-:Y:S01]  /*2380*/  @!P2 IMAD.IADD R57, R57, 0x1, -R2 ;  /* 0x000000013939a824 */ /* 0x000fe200078e0a02 */
[----:B------:R-:W-:Y:S01]  /*2390*/  ISETP.GT.U32.AND P2, PT, R2, R71, PT ;  /* 0x000000470200720c */ /* 0x000fe20003f44070 */
[----:B------:R-:W-:-:S04]  /*23a0*/  IMAD.HI.U32 R10, R3, R85, RZ ;  /* 0x00000055030a7227 */ /* 0x000fc800078e00ff */
        /* <DEDUP_REMOVED lines=26> */
[----:B------:R-:W-:-:S04]  /*2550*/  IMAD.HI.U32 R10, R3, R95, RZ ;  /* 0x0000005f030a7227 */ /* 0x000fc800078e00ff */
        /* <DEDUP_REMOVED lines=14> */
[--C-:B------:R-:W-:Y:S02]  /*2640*/  @!P0 IMAD.IADD R81, R81, 0x1, -R2.reuse ;  /* 0x0000000151518824 */ /* 0x100fe400078e0a02 */
        /* <DEDUP_REMOVED lines=49> */
[----:B------:R-:W-:Y:S01]  /*2960*/  ISETP.GT.U32.AND P0, PT, R2, R111, PT ;  /* 0x0000006f0200720c */ /* 0x000fe20003f04070 */
[----:B------:R-:W-:-:S04]  /*2970*/  IMAD.HI.U32 R10, R3, R127, RZ ;  /* 0x0000007f030a7227 */ /* 0x000fc800078e00ff */
[----:B------:R-:W-:Y:S02]  /*2980*/  IMAD.MOV R6, RZ, RZ, -R6 ;  /* 0x000000ffff067224 */ /* 0x000fe400078e0a06 */
[----:B------:R-:W-:Y:S02]  /*2990*/  IMAD.MOV R10, RZ, RZ, -R10 ;  /* 0x000000ffff0a7224 */ /* 0x000fe400078e0a0a */
[C---:B------:R-:W-:Y:S02]  /*29a0*/  IMAD R129, R2.reuse, R6, R129 ;  /* 0x0000000602817224 */ /* 0x040fe400078e0281 */
[--C-:B------:R-:W-:Y:S01]  /*29b0*/  @!P6 IMAD.IADD R109, R109, 0x1, -R2.reuse ;  /* 0x000000016d6de824 */ /* 0x100fe200078e0a02 */
[C---:B------:R-:W-:Y:S01]  /*29c0*/  ISETP.GT.U32.AND P6, PT, R2.reuse, R95, PT ;  /* 0x0000005f0200720c */ /* 0x040fe20003fc4070 */
[----:B------:R-:W-:Y:S01]  /*29d0*/  @!P2 IMAD.IADD R115, R115, 0x1, -R2 ;  /* 0x000000017373a824 */ /* 0x000fe200078e0a02 */
[----:B------:R-:W-:Y:S01]  /*29e0*/  ISETP.GT.U32.AND P2, PT, R2, R101, PT ;  /* 0x000000650200720c */ /* 0x000fe20003f44070 */
[----:B------:R-:W-:-:S04]  /*29f0*/  IMAD.HI.U32 R6, R3, R133, RZ ;  /* 0x0000008503067227 */ /* 0x000fc800078e00ff */
[C---:B------:R-:W-:Y:S02]  /*2a00*/  IMAD R127, R2.reuse, R10, R127 ;  /* 0x0000000a027f7224 */ /* 0x040fe400078e027f */
        /* <DEDUP_REMOVED lines=9> */
[----:B------:R-:W-:-:S04]  /*2aa0*/  IMAD.HI.U32 R8, R3, R135, RZ ;  /* 0x0000008703087227 */ /* 0x000fc800078e00ff */
[----:B------:R-:W-:-:S04]  /*2ab0*/  IMAD.HI.U32 R6, R3, R137, RZ ;  /* 0x0000008903067227 */ /* 0x000fc800078e00ff */
[----:B------:R-:W-:Y:S01]  /*2ac0*/  @!P0 IMAD.IADD R111, R111, 0x1, -R2 ;  /* 0x000000016f6f8824 */ /* 0x000fe200078e0a02 */
[----:B------:R-:W-:Y:S01]  /*2ad0*/  ISETP.GT.U32.AND P0, PT, R2, R125, PT ;  /* 0x0000007d0200720c */ /* 0x000fe20003f04070 */
[----:B------:R-:W-:Y:S02]  /*2ae0*/  IMAD.MOV R12, RZ, RZ, -R8 ;  /* 0x000000ffff0c7224 */ /* 0x000fe400078e0a08 */
[----:B------:R-:W-:Y:S02]  /*2af0*/  IMAD.MOV R6, RZ, RZ, -R6 ;  /* 0x000000ffff067224 */ /* 0x000fe400078e0a06 */
[----:B------:R-:W-:-:S04]  /*2b00*/  IMAD.HI.U32 R8, R3, R139, RZ ;  /* 0x0000008b03087227 */ /* 0x000fc800078e00ff */
[C---:B------:R-:W-:Y:S01]  /*2b10*/  IMAD R137, R2.reuse, R6, R137 ;  /* 0x0000000602897224 */ /* 0x040fe200078e0289 */
[----:B------:R-:W-:Y:S01]  /*2b20*/  IABS R6, R238 ;  /* 0x000000ee00067213 */ /* 0x000fe20000000000 */
        /* <DEDUP_REMOVED lines=16> */
[C---:B------:R-:W-:Y:S02]  /*2c30*/  IMAD R133, R2.reuse, R10, R133 ;  /* 0x0000000a02857224 */ /* 0x040fe400078e0285 */
[C---:B------:R-:W-:Y:S02]  /*2c40*/  IMAD R135, R2.reuse, R12, R135 ;  /* 0x0000000c02877224 */ /* 0x040fe400078e0287 */
[C---:B------:R-:W-:Y:S02]  /*2c50*/  IMAD R3, R2.reuse, R3, R6 ;  /* 0x0000000302037224 */ /* 0x040fe400078e0206 */
[--C-:B------:R-:W-:Y:S01]  /*2c60*/  @!P6 IMAD.IADD R95, R95, 0x1, -R2.reuse ;  /* 0x000000015f5fe824 */ /* 0x100fe200078e0a02 */
[C---:B------:R-:W-:Y:S01]  /*2c70*/  ISETP.GT.U32.AND P6, PT, R2.reuse, R117, PT ;  /* 0x000000750200720c */ /* 0x040fe20003fc4070 */
        /* <DEDUP_REMOVED lines=13> */
[----:B------:R-:W-:Y:S01]  /*2d50*/  ISETP.GT.U32.AND P0, PT, R2, R127, PT ;  /* 0x0000007f0200720c */ /* 0x000fe20003f04070 */
[----:B------:R-:W-:-:S02]  /*2d60*/  IMAD R143, R0, R4, R143 ;  /* 0x00000004008f7224 */ /* 0x000fc400078e028f */
[--C-:B------:R-:W-:Y:S01]  /*2d70*/  @!P6 IMAD.IADD R117, R117, 0x1, -R2.reuse ;  /* 0x000000017575e824 */ /* 0x100fe200078e0a02 */
[----:B------:R-:W-:Y:S01]  /*2d80*/  ISETP.GT.U32.AND P6, PT, R2, R131, PT ;  /* 0x000000830200720c */ /* 0x000fe20003fc4070 */
[--C-:B------:R-:W-:Y:S01]  /*2d90*/  @!P2 IMAD.IADD R129, R129, 0x1, -R2.reuse ;  /* 0x000000018181a824 */ /* 0x100fe200078e0a02 */
[----:B------:R-:W-:Y:S01]  /*2da0*/  ISETP.GT.U32.AND P2, PT, R0, R143, PT ;  /* 0x0000008f0000720c */ /* 0x000fe20003f44070 */
        /* <DEDUP_REMOVED lines=21> */
[--C-:B------:R-:W-:Y:S01]  /*2f00*/  @!P0 IMAD.IADD R139, R139, 0x1, -R2.reuse ;  /* 0x000000018b8b8824 */ /* 0x100fe200078e0a02 */
[----:B------:R-:W-:Y:S01]  /*2f10*/  ISETP.GT.U32.AND P1, PT, R0, R143, PT ;  /* 0x0000008f0000720c */ /* 0x000fe20003f24070 */
[--C-:B------:R-:W-:Y:S01]  /*2f20*/  @!P6 IMAD.IADD R119, R119, 0x1, -R2.reuse ;  /* 0x000000017777e824 */ /* 0x100fe200078e0a02 */
[----:B------:R-:W-:Y:S01]  /*2f30*/  ISETP.GE.AND P0, PT, R245, RZ, PT ;  /* 0x000000fff500720c */ /* 0x000fe20003f06270 */
[----:B------:R-:W-:Y:S01]  /*2f40*/  IMAD.SHL.U32 R164, R164, 0x2, RZ ;  /* 0x00000002a4a47824 */ /* 0x000fe200078e00ff */
[----:B------:R-:W-:Y:S01]  /*2f50*/  ISETP.GT.U32.AND P6, PT, R2, R3, PT ;  /* 0x000000030200720c */ /* 0x000fe20003fc4070 */
[--C-:B------:R-:W-:Y:S01]  /*2f60*/  @!P2 IMAD.IADD R131, R131, 0x1, -R2.reuse ;  /* 0x000000018383a824 */ /* 0x100fe200078e0a02 */
[----:B------:R-:W-:Y:S01]  /*2f70*/  ISETP.GE.AND P2, PT, R240, RZ, PT ;  /* 0x000000fff000720c */ /* 0x000fe20003f46270 */
[--C-:B------:R-:W-:Y:S01]  /*2f80*/  @!P3 IMAD.IADD R133, R133, 0x1, -R2.reuse ;  /* 0x000000018585b824 */ /* 0x100fe200078e0a02 */
[----:B------:R-:W-:Y:S01]  /*2f90*/  ISETP.GE.AND P3, PT, R241, RZ, PT ;  /* 0x000000fff100720c */ /* 0x000fe20003f66270 */
[--C-:B------:R-:W-:Y:S01]  /*2fa0*/  @!P4 IMAD.IADD R135, R135, 0x1, -R2.reuse ;  /* 0x000000018787c824 */ /* 0x100fe200078e0a02 */
[----:B------:R-:W-:Y:S01]  /*2fb0*/  ISETP.GE.AND P4, PT, R243, RZ, PT ;  /* 0x000000fff300720c */ /* 0x000fe20003f86270 */
[----:B------:R-:W-:Y:S01]  /*2fc0*/  @!P5 IMAD.IADD R137, R137, 0x1, -R2 ;  /* 0x000000018989d824 */ /* 0x000fe200078e0a02 */
[----:B------:R-:W-:Y:S01]  /*2fd0*/  ISETP.GE.AND P5, PT, R242, RZ, PT ;  /* 0x000000fff200720c */ /* 0x000fe20003fa6270 */
[----:B------:R-:W-:Y:S01]  /*2fe0*/  @!P1 IMAD.IADD R143, R143, 0x1, -R0 ;  /* 0x000000018f8f9824 */ /* 0x000fe200078e0a00 */
[----:B------:R-:W-:Y:S01]  /*2ff0*/  ISETP.GE.AND P1, PT, R244, RZ, PT ;  /* 0x000000fff400720c */ /* 0x000fe20003f26270 */
[----:B------:R-:W-:Y:S01]  /*3000*/  @!P0 IMAD.MOV R15, RZ, RZ, -R15 ;  /* 0x000000ffff0f8224 */ /* 0x000fe200078e0a0f */
[----:B------:R-:W-:Y:S01]  /*3010*/  ISETP.GE.AND P0, PT, R251, RZ, PT ;  /* 0x000000fffb00720c */ /* 0x000fe20003f06270 */
[----:B------:R-:W-:Y:S01]  /*3020*/  @!P6 IMAD.IADD R3, R3, 0x1, -R2 ;  /* 0x000000010303e824 */ /* 0x000fe200078e0a02 */
[----:B------:R-:W-:Y:S01]  /*3030*/  ISETP.GE.AND P6, PT, R239, RZ, PT ;  /* 0x000000ffef00720c */ /* 0x000fe20003fc6270 */
[----:B------:R-:W-:Y:S01]  /*3040*/  @!P2 IMAD.MOV R5, RZ, RZ, -R5 ;  /* 0x000000ffff05a224 */ /* 0x000fe200078e0a05 */
        /* <DEDUP_REMOVED lines=11> */
[----:B------:R-:W-:Y:S01]  /*3100*/  IMAD.MOV.U32 R0, RZ, RZ, R143 ;  /* 0x000000ffff007224 */ /* 0x000fe200078e008f */
[----:B------:R-:W-:Y:S01]  /*3110*/  LOP3.LUT R2, RZ, R103, RZ, 0x33, !PT ;  /* 0x00000067ff027212 */ /* 0x000fe200078e33ff */
        /* <DEDUP_REMOVED lines=12> */
[----:B------:R-:W-:-:S02]  /*31e0*/  @!P6 IMAD.MOV R0, RZ, RZ, -R0 ;  /* 0x000000ffff00e224 */ /* 0x000fc400078e0a00 */
        /* <DEDUP_REMOVED lines=11> */
[----:B------:R-:W-:-:S03]  /*32a0*/  ISETP.GE.AND P0, PT, R82, RZ, PT ;  /* 0x000000ff5200720c */ /* 0x000fc60003f06270 */
        /* <DEDUP_REMOVED lines=60> */
[----:B------:R-:W-:-:S02]  /*3670*/  IMAD.SHL.U32 R42, R40, 0x20, RZ ;  /* 0x00000020282a7824 */ /* 0x000fc400078e00ff */
        /* <DEDUP_REMOVED lines=11> */
[----:B------:R-:W-:Y:S01]  /*3730*/  ISETP.NE.AND P0, PT, R102, RZ, PT ;  /* 0x000000ff6600720c */ /* 0x000fe20003f05270 */
[----:B------:R-:W0:Y:S01]  /*3740*/  LDC R40, c[0x0][0x3a8] ;  /* 0x0000ea00ff287b82 */ /* 0x000e220000000800 */
[----:B------:R1:W-:Y:S01]  /*3750*/  STL [R1+0xac], R42 ;  /* 0x0000ac2a01007387 */ /* 0x0003e20000100800 */
        /* <DEDUP_REMOVED lines=9> */
[----:B------:R-:W-:-:S02]  /*37f0*/  ISETP.NE.AND P1, PT, R103, RZ, PT ;  /* 0x000000ff6700720c */ /* 0x000fc40003f25270 */
[----:B------:R-:W-:Y:S02]  /*3800*/  @!P0 LOP3.LUT R0, RZ, R102, RZ, 0x33, !PT ;  /* 0x00000066ff008212 */ /* 0x000fe400078e33ff */
[C---:B------:R-:W-:Y:S01]  /*3810*/  SEL R5, R2.reuse, R5, !P1 ;  /* 0x0000000502057207 */ /* 0x040fe20004800000 */
[----:B------:R-:W-:Y:S01]  /*3820*/  @!P2 IMAD.MOV R137, RZ, RZ, -R137 ;  /* 0x000000ffff89a224 */ /* 0x000fe200078e0a89 */
[----:B------:R-:W-:Y:S01]  /*3830*/  SEL R7, R2, R7, !P1 ;  /* 0x0000000702077207 */ /* 0x000fe20004800000 */
[----:B----4-:R-:W-:Y:S01]  /*3840*/  IMAD R0, R0, UR6, RZ ;  /* 0x0000000600007c24 */ /* 0x010fe2000f8e02ff */
[C---:B------:R-:W-:Y:S01]  /*3850*/  SEL R9, R2.reuse, R9, !P1 ;  /* 0x0000000902097207 */ /* 0x040fe20004800000 */
[----:B------:R-:W-:Y:S01]  /*3860*/  IMAD R5, R5, UR5, RZ ;  /* 0x0000000505057c24 */ /* 0x000fe2000f8e02ff */
[C---:B------:R-:W-:Y:S01]  /*3870*/  SEL R11, R2.reuse, R11, !P1 ;  /* 0x0000000b020b7207 */ /* 0x040fe20004800000 */
[----:B------:R-:W-:Y:S01]  /*3880*/  @!P3 IMAD.MOV R139, RZ, RZ, -R139 ;  /* 0x000000ffff8bb224 */ /* 0x000fe200078e0a8b */
[C---:B------:R-:W-:Y:S01]  /*3890*/  SEL R13, R2.reuse, R13, !P1 ;  /* 0x0000000d020d7207 */ /* 0x040fe20004800000 */
[----:B------:R-:W-:Y:S01]  /*38a0*/  @!P5 IMAD.MOV R3, RZ, RZ, -R3 ;  /* 0x000000ffff03d224 */ /* 0x000fe200078e0a03 */
[C---:B------:R-:W-:Y:S01]  /*38b0*/  SEL R15, R2.reuse, R15, !P1 ;  /* 0x0000000f020f7207 */ /* 0x040fe20004800000 */
[----:B------:R-:W-:Y:S01]  /*38c0*/  @!P4 IMAD.MOV R141, RZ, RZ, -R141 ;  /* 0x000000ffff8dc224 */ /* 0x000fe200078e0a8d */
[C---:B------:R-:W-:Y:S01]  /*38d0*/  SEL R17, R2.reuse, R17, !P1 ;  /* 0x0000001102117207 */ /* 0x040fe20004800000 */
[----:B------:R-:W-:Y:S01]  /*38e0*/  IMAD R7, R7, UR5, RZ ;  /* 0x0000000507077c24 */ /* 0x000fe2000f8e02ff */
        /* <DEDUP_REMOVED lines=14> */
[----:B------:R-:W-:Y:S01]  /*39d0*/  SEL R33, R2, R33, !P1 ;  /* 0x0000002102217207 */ /* 0x000fe20004800000 */
[----:B------:R-:W-:Y:S01]  /*39e0*/  IMAD R23, R23, UR5, RZ ;  /* 0x0000000517177c24 */ /* 0x000fe2000f8e02ff */
[----:B-----5:R-:W-:Y:S01]  /*39f0*/  LEA R130, P6, R0, UR12, 0x1 ;  /* 0x0000000c00827c11 */ /* 0x020fe2000f8c08ff */
[----:B------:R-:W-:Y:S01]  /*3a00*/  IMAD R25, R25, UR5, RZ ;  /* 0x0000000519197c24 */ /* 0x000fe2000f8e02ff */
[----:B------:R-:W-:Y:S01]  /*3a10*/  LEA R155, P0, R5, UR14, 0x1 ;  /* 0x0000000e059b7c11 */ /* 0x000fe2000f8008ff */
        /* <DEDUP_REMOVED lines=61> */
[----:B------:R-:W-:Y:S01]  /*3df0*/  SEL R161, R2, R105, !P1 ;  /* 0x0000006902a17207 */ /* 0x000fe20004800000 */
        /* <DEDUP_REMOVED lines=11> */
[C---:B------:R-:W-:Y:S01]  /*3eb0*/  SEL R170, R2.reuse, R117, !P1 ;  /* 0x0000007502aa7207 */ /* 0x040fe20004800000 */
[----:B------:R-:W-:Y:S01]  /*3ec0*/  IMAD R169, R169, UR5, RZ ;  /* 0x00000005a9a97c24 */ /* 0x000fe2000f8e02ff */
[----:B------:R-:W-:Y:S01]  /*3ed0*/  SEL R172, R2, R119, !P1 ;  /* 0x0000007702ac7207 */ /* 0x000fe20004800000 */
[----:B------:R-:W-:Y:S01]  /*3ee0*/  IMAD R194, R194, UR5, RZ ;  /* 0x00000005c2c27c24 */ /* 0x000fe2000f8e02ff */
[----:B------:R-:W-:Y:S01]  /*3ef0*/  SEL R196, R2, R121, !P1 ;  /* 0x0000007902c47207 */ /* 0x000fe20004800000 */
        /* <DEDUP_REMOVED lines=21> */
[----:B------:R-:W-:Y:S01]  /*4050*/  LEA.HI.X.SX32 R131, R0, UR13, 0x1, P6 ;  /* 0x0000000d00837c11 */ /* 0x000fe2000b0f0eff */
[----:B------:R-:W-:Y:S01]  /*4060*/  IMAD R202, R202, UR5, RZ ;  /* 0x00000005caca7c24 */ /* 0x000fe2000f8e02ff */
[----:B------:R-:W-:Y:S01]  /*4070*/  LEA.HI.X.SX32 R148, R5, UR15, 0x1, P0 ;  /* 0x0000000f05947c11 */ /* 0x000fe200080f0eff */
[----:B------:R-:W-:Y:S01]  /*4080*/  IMAD R181, R181, UR5, RZ ;  /* 0x00000005b5b57c24 */ /* 0x000fe2000f8e02ff */
[----:B------:R-:W-:Y:S01]  /*4090*/  LEA R154, P1, R7, UR14, 0x1 ;  /* 0x0000000e079a7c11 */ /* 0x000fe2000f8208ff */
[----:B------:R-:W-:Y:S01]  /*40a0*/  IMAD R204, R204, UR5, RZ ;  /* 0x00000005cccc7c24 */ /* 0x000fe2000f8e02ff */
[----:B------:R-:W-:Y:S01]  /*40b0*/  LEA R153, P2, R9, UR14, 0x1 ;  /* 0x0000000e09997c11 */ /* 0x000fe2000f8408ff */
[----:B------:R-:W-:Y:S01]  /*40c0*/  USHF.R.S32.HI UR5, URZ, 0x1f, UR4 ;  /* 0x0000001fff057899 */ /* 0x000fe20008011404 */
[----:B------:R-:W-:Y:S01]  /*40d0*/  LEA R152, P3, R11, UR14, 0x1 ;  /* 0x0000000e0b987c11 */ /* 0x000fe2000f8608ff */
[----:B0-----:R-:W-:Y:S01]  /*40e0*/  IMAD R230, R51, R40, RZ ;  /* 0x0000002833e67224 */ /* 0x001fe200078e02ff */
[----:B------:R-:W-:Y:S01]  /*40f0*/  LEA R151, P4, R13, UR14, 0x1 ;  /* 0x0000000e0d977c11 */ /* 0x000fe2000f8808ff */
[----:B------:R-:W-:Y:S01]  /*4100*/  ULEA.HI UR5, UR5, UR4, URZ, 0x5 ;  /* 0x0000000405057291 */ /* 0x000fe2000f8f28ff */
[----:B------:R-:W-:-:S02]  /*4110*/  LEA R150, P5, R15, UR14, 0x1 ;  /* 0x0000000e0f967c11 */ /* 0x000fc4000f8a08ff */
[----:B------:R-:W-:Y:S02]  /*4120*/  CS2R R112, SRZ ;  /* 0x0000000000707805 */ /* 0x000fe4000001ff00 */
[----:B------:R-:W-:Y:S02]  /*4130*/  LEA R149, P6, R17, UR14, 0x1 ;  /* 0x0000000e11957c11 */ /* 0x000fe4000f8c08ff */
[----:B------:R-:W-:Y:S02]  /*4140*/  CS2R R114, SRZ ;  /* 0x0000000000727805 */ /* 0x000fe4000001ff00 */
[----:B------:R-:W-:Y:S02]  /*4150*/  LEA R147, P0, R19, UR14, 0x1 ;  /* 0x0000000e13937c11 */ /* 0x000fe4000f8008ff */
[----:B------:R-:W-:Y:S02]  /*4160*/  CS2R R116, SRZ ;  /* 0x0000000000747805 */ /* 0x000fe4000001ff00 */
[----:B------:R-:W-:-:S02]  /*4170*/  LEA.HI.X.SX32 R146, R7, UR15, 0x1, P1 ;  /* 0x0000000f07927c11 */ /* 0x000fc400088f0eff */
[----:B------:R-:W-:Y:S02]  /*4180*/  CS2R R118, SRZ ;  /* 0x0000000000767805 */ /* 0x000fe4000001ff00 */
[----:B------:R-:W-:Y:S02]  /*4190*/  LEA.HI.X.SX32 R144, R9, UR15, 0x1, P2 ;  /* 0x0000000f09907c11 */ /* 0x000fe400090f0eff */
[----:B------:R-:W-:Y:S02]  /*41a0*/  CS2R R94, SRZ ;  /* 0x00000000005e7805 */ /* 0x000fe4000001ff00 */
[----:B------:R-:W-:Y:S02]  /*41b0*/  LEA.HI.X.SX32 R142, R11, UR15, 0x1, P3 ;  /* 0x0000000f0b8e7c11 */ /* 0x000fe400098f0eff */
[----:B------:R-:W-:Y:S02]  /*41c0*/  CS2R R120, SRZ ;  /* 0x0000000000787805 */ /* 0x000fe4000001ff00 */
[----:B------:R-:W-:-:S02]  /*41d0*/  LEA.HI.X.SX32 R141, R13, UR15, 0x1, P4 ;  /* 0x0000000f0d8d7c11 */ /* 0x000fc4000a0f0eff */
[----:B------:R-:W-:Y:S02]  /*41e0*/  CS2R R122, SRZ ;  /* 0x00000000007a7805 */ /* 0x000fe4000001ff00 */
[----:B------:R-:W-:Y:S02]  /*41f0*/  LEA.HI.X.SX32 R139, R15, UR15, 0x1, P5 ;  /* 0x0000000f0f8b7c11 */ /* 0x000fe4000a8f0eff */
[----:B------:R-:W-:Y:S02]  /*4200*/  CS2R R124, SRZ ;  /* 0x00000000007c7805 */ /* 0x000fe4000001ff00 */
[----:B------:R-:W-:Y:S02]  /*4210*/  LEA.HI.X.SX32 R137, R17, UR15, 0x1, P6 ;  /* 0x0000000f11897c11 */ /* 0x000fe4000b0f0eff */
[----:B------:R-:W-:Y:S02]  /*4220*/  CS2R R126, SRZ ;  /* 0x00000000007e7805 */ /* 0x000fe4000001ff00 */
[----:B------:R-:W-:Y:S01]  /*4230*/  LEA.HI.X.SX32 R186, R19, UR15, 0x1, P0 ;  /* 0x0000000f13ba7c11 */ /* 0x000fe200080f0eff */
[-C--:B------:R-:W-:Y:S01]  /*4240*/  IMAD R231, R231, R40.reuse, RZ ;  /* 0x00000028e7e77224 */ /* 0x080fe200078e02ff */
[----:B------:R-:W-:Y:S01]  /*4250*/  LEA R145, P1, R21, UR14, 0x1 ;  /* 0x0000000e15917c11 */ /* 0x000fe2000f8208ff */
        /* <DEDUP_REMOVED lines=10> */
[----:B------:R-:W-:Y:S01]  /*4300*/  IMAD R224, R41, R40, RZ ;  /* 0x0000002829e07224 */ /* 0x000fe200078e02ff */
[----:B------:R-:W-:-:S02]  /*4310*/  LEA R136, P0, R33, UR14, 0x1 ;  /* 0x0000000e21887c11 */ /* 0x000fc4000f8008ff */
[----:B------:R-:W-:Y:S02]  /*4320*/  CS2R R50, SRZ ;  /* 0x0000000000327805 */ /* 0x000fe4000001ff00 */
[----:B------:R-:W-:Y:S01]  /*4330*/  LEA.HI.X.SX32 R135, R21, UR15, 0x1, P1 ;  /* 0x0000000f15877c11 */ /* 0x000fe200088f0eff */
[----:B------:R-:W-:Y:S01]  /*4340*/  USHF.R.S32.HI UR5, URZ, 0x5, UR5 ;  /* 0x00000005ff057899 */ /* 0x000fe20008011405 */
[----:B------:R-:W-:Y:S02]  /*4350*/  LEA.HI.X.SX32 R133, R23, UR15, 0x1, P2 ;  /* 0x0000000f17857c11 */ /* 0x000fe400090f0eff */
[----:B------:R-:W-:Y:S02]  /*4360*/  LEA.HI.X.SX32 R132, R25, UR15, 0x1, P3 ;  /* 0x0000000f19847c11 */ /* 0x000fe400098f0eff */
[----:B------:R-:W-:Y:S02]  /*4370*/  LEA.HI.X.SX32 R128, R27, UR15, 0x1, P4 ;  /* 0x0000000f1b807c11 */ /* 0x000fe4000a0f0eff */
[----:B------:R-:W-:-:S02]  /*4380*/  LEA.HI.X.SX32 R38, R29, UR15, 0x1, P5 ;  /* 0x0000000f1d267c11 */ /* 0x000fc4000a8f0eff */
[----:B------:R-:W-:Y:S02]  /*4390*/  LEA.HI.X.SX32 R37, R31, UR15, 0x1, P6 ;  /* 0x0000000f1f257c11 */ /* 0x000fe4000b0f0eff */
[----:B------:R-:W-:Y:S02]  /*43a0*/  LEA.HI.X.SX32 R35, R33, UR15, 0x1, P0 ;  /* 0x0000000f21237c11 */ /* 0x000fe400080f0eff */
[----:B------:R-:W-:Y:S02]  /*43b0*/  LEA R134, P1, R2, UR14, 0x1 ;  /* 0x0000000e02867c11 */ /* 0x000fe4000f8208ff */
[----:B------:R-:W-:Y:S02]  /*43c0*/  LEA R207, P2, R32, UR14, 0x1 ;  /* 0x0000000e20cf7c11 */ /* 0x000fe4000f8408ff */
[----:B------:R-:W-:Y:S02]  /*43d0*/  LEA R129, P3, R30, UR14, 0x1 ;  /* 0x0000000e1e817c11 */ /* 0x000fe4000f8608ff */
[----:B------:R-:W-:-:S02]  /*43e0*/  LEA R39, P4, R49, UR14, 0x1 ;  /* 0x0000000e31277c11 */ /* 0x000fc4000f8808ff */
[----:B------:R-:W-:Y:S02]  /*43f0*/  LEA R208, P5, R53, UR14, 0x1 ;  /* 0x0000000e35d07c11 */ /* 0x000fe4000f8a08ff */
[----:B------:R-:W-:Y:S02]  /*4400*/  LEA R36, P6, R55, UR14, 0x1 ;  /* 0x0000000e37247c11 */ /* 0x000fe4000f8c08ff */
[----:B------:R-:W-:Y:S02]  /*4410*/  LEA R34, P0, R57, UR14, 0x1 ;  /* 0x0000000e39227c11 */ /* 0x000fe4000f8008ff */
[----:B------:R-:W-:Y:S02]  /*4420*/  LEA.HI.X.SX32 R33, R2, UR15, 0x1, P1 ;  /* 0x0000000f02217c11 */ /* 0x000fe400088f0eff */
[----:B------:R-:W-:Y:S02]  /*4430*/  LEA.HI.X.SX32 R32, R32, UR15, 0x1, P2 ;  /* 0x0000000f20207c11 */ /* 0x000fe400090f0eff */
[----:B------:R-:W-:-:S02]  /*4440*/  LEA.HI.X.SX32 R30, R30, UR15, 0x1, P3 ;  /* 0x0000000f1e1e7c11 */ /* 0x000fc400098f0eff */
[----:B------:R-:W-:Y:S02]  /*4450*/  LEA.HI.X.SX32 R28, R49, UR15, 0x1, P4 ;  /* 0x0000000f311c7c11 */ /* 0x000fe4000a0f0eff */
[----:B------:R-:W-:Y:S02]  /*4460*/  CS2R R48, SRZ ;  /* 0x0000000000307805 */ /* 0x000fe4000001ff00 */
[----:B------:R-:W-:Y:S02]  /*4470*/  LEA.HI.X.SX32 R27, R53, UR15, 0x1, P5 ;  /* 0x0000000f351b7c11 */ /* 0x000fe4000a8f0eff */
[----:B------:R-:W-:Y:S02]  /*4480*/  CS2R R52, SRZ ;  /* 0x0000000000347805 */ /* 0x000fe4000001ff00 */
[----:B------:R-:W-:Y:S02]  /*4490*/  LEA.HI.X.SX32 R25, R55, UR15, 0x1, P6 ;  /* 0x0000000f37197c11 */ /* 0x000fe4000b0f0eff */
[----:B------:R-:W-:-:S02]  /*44a0*/  CS2R R54, SRZ ;  /* 0x0000000000367805 */ /* 0x000fc4000001ff00 */
[----:B------:R-:W-:Y:S02]  /*44b0*/  LEA.HI.X.SX32 R23, R57, UR15, 0x1, P0 ;  /* 0x0000000f39177c11 */ /* 0x000fe400080f0eff */
[----:B------:R-:W-:Y:S02]  /*44c0*/  CS2R R56, SRZ ;  /* 0x0000000000387805 */ /* 0x000fe4000001ff00 */
        /* <DEDUP_REMOVED lines=21> */
[----:B------:R-:W-:-:S02]  /*4620*/  LEA R21, P1, R73, UR14, 0x1 ;  /* 0x0000000e49157c11 */ /* 0x000fc4000f8208ff */
[----:B------:R-:W-:Y:S02]  /*4630*/  LEA R19, P2, R75, UR14, 0x1 ;  /* 0x0000000e4b137c11 */ /* 0x000fe4000f8408ff */
[----:B------:R-:W-:Y:S02]  /*4640*/  LEA R212, P3, R77, UR14, 0x1 ;  /* 0x0000000e4dd47c11 */ /* 0x000fe4000f8608ff */
[----:B------:R-:W-:Y:S02]  /*4650*/  LEA R16, P4, R79, UR14, 0x1 ;  /* 0x0000000e4f107c11 */ /* 0x000fe4000f8808ff */
[----:B------:R-:W-:Y:S02]  /*4660*/  LEA R14, P5, R81, UR14, 0x1 ;  /* 0x0000000e510e7c11 */ /* 0x000fe4000f8a08ff */
[----:B------:R-:W-:Y:S02]  /*4670*/  LEA R213, P6, R83, UR14, 0x1 ;  /* 0x0000000e53d57c11 */ /* 0x000fe4000f8c08ff */
[----:B------:R-:W-:-:S02]  /*4680*/  LEA R184, P0, R85, UR14, 0x1 ;  /* 0x0000000e55b87c11 */ /* 0x000fc4000f8008ff */
        /* <DEDUP_REMOVED lines=43> */
[----:B------:R-:W-:Y:S02]  /*4940*/  LEA.HI.X.SX32 R167, R167, UR15, 0x1, P5 ;  /* 0x0000000fa7a77c11 */ /* 0x000fe4000a8f0eff */
[----:B------:R-:W-:Y:S02]  /*4950*/  LEA.HI.X.SX32 R169, R169, UR15, 0x1, P6 ;  /* 0x0000000fa9a97c11 */ /* 0x000fe4000b0f0eff */
[----:B------:R-:W-:Y:S02]  /*4960*/  LEA.HI.X.SX32 R194, R194, UR15, 0x1, P0 ;  /* 0x0000000fc2c27c11 */ /* 0x000fe400080f0eff */
[----:B------:R-:W-:Y:S02]  /*4970*/  LEA R171, P1, R170, UR14, 0x1 ;  /* 0x0000000eaaab7c11 */ /* 0x000fe4000f8208ff */
[----:B------:R-:W-:-:S02]  /*4980*/  LEA R195, P2, R172, UR14, 0x1 ;  /* 0x0000000eacc37c11 */ /* 0x000fc4000f8408ff */
[----:B------:R-:W-:Y:S02]  /*4990*/  LEA R219, P3, R196, UR14, 0x1 ;  /* 0x0000000ec4db7c11 */ /* 0x000fe4000f8608ff */
[----:B------:R-:W-:Y:S02]  /*49a0*/  LEA R174, P4, R173, UR14, 0x1 ;  /* 0x0000000eadae7c11 */ /* 0x000fe4000f8808ff */
[----:B------:R-:W-:Y:S02]  /*49b0*/  LEA R197, P5, R175, UR14, 0x1 ;  /* 0x0000000eafc57c11 */ /* 0x000fe4000f8a08ff */
[----:B------:R-:W-:Y:S02]  /*49c0*/  LEA R220, P6, R198, UR14, 0x1 ;  /* 0x0000000ec6dc7c11 */ /* 0x000fe4000f8c08ff */
[----:B------:R-:W-:Y:S02]  /*49d0*/  LEA R182, P0, R177, UR14, 0x1 ;  /* 0x0000000eb1b67c11 */ /* 0x000fe4000f8008ff */
[----:B------:R-:W-:-:S02]  /*49e0*/  LEA.HI.X.SX32 R170, R170, UR15, 0x1, P1 ;  /* 0x0000000faaaa7c11 */ /* 0x000fc400088f0eff */
[----:B------:R-:W-:Y:S02]  /*49f0*/  LEA.HI.X.SX32 R172, R172, UR15, 0x1, P2 ;  /* 0x0000000facac7c11 */ /* 0x000fe400090f0eff */
[----:B------:R-:W-:Y:S02]  /*4a00*/  LEA.HI.X.SX32 R196, R196, UR15, 0x1, P3 ;  /* 0x0000000fc4c47c11 */ /* 0x000fe400098f0eff */
[----:B------:R-:W-:Y:S02]  /*4a10*/  LEA.HI.X.SX32 R173, R173, UR15, 0x1, P4 ;  /* 0x0000000fadad7c11 */ /* 0x000fe4000a0f0eff */
[----:B------:R-:W-:Y:S02]  /*4a20*/  LEA.HI.X.SX32 R175, R175, UR15, 0x1, P5 ;  /* 0x0000000fafaf7c11 */ /* 0x000fe4000a8f0eff */
[----:B------:R-:W-:Y:S02]  /*4a30*/  LEA.HI.X.SX32 R198, R198, UR15, 0x1, P6 ;  /* 0x0000000fc6c67c11 */ /* 0x000fe4000b0f0eff */
[----:B------:R-:W-:-:S02]  /*4a40*/  LEA.HI.X.SX32 R177, R177, UR15, 0x1, P0 ;  /* 0x0000000fb1b17c11 */ /* 0x000fc400080f0eff */
[----:B------:R-:W-:Y:S02]  /*4a50*/  LEA R199, P1, R178, UR14, 0x1 ;  /* 0x0000000eb2c77c11 */ /* 0x000fe4000f8208ff */
[----:B------:R-:W-:Y:S02]  /*4a60*/  LEA R221, P2, R200, UR14, 0x1 ;  /* 0x0000000ec8dd7c11 */ /* 0x000fe4000f8408ff */
[----:B------:R-:W-:Y:S02]  /*4a70*/  LEA R183, P3, R179, UR14, 0x1 ;  /* 0x0000000eb3b77c11 */ /* 0x000fe4000f8608ff */
[----:B------:R-:W-:Y:S02]  /*4a80*/  LEA R201, P4, R180, UR14, 0x1 ;  /* 0x0000000eb4c97c11 */ /* 0x000fe4000f8808ff */
[----:B------:R-:W-:Y:S02]  /*4a90*/  LEA R222, P5, R202, UR14, 0x1 ;  /* 0x0000000ecade7c11 */ /* 0x000fe4000f8a08ff */
[----:B------:R-:W-:-:S02]  /*4aa0*/  LEA R203, P6, R181, UR14, 0x1 ;  /* 0x0000000eb5cb7c11 */ /* 0x000fc4000f8c08ff */
[----:B------:R-:W-:Y:S02]  /*4ab0*/  LEA R223, P0, R204, UR14, 0x1 ;  /* 0x0000000eccdf7c11 */ /* 0x000fe4000f8008ff */
[----:B------:R-:W-:Y:S02]  /*4ac0*/  LEA.HI.X.SX32 R178, R178, UR15, 0x1, P1 ;  /* 0x0000000fb2b27c11 */ /* 0x000fe400088f0eff */
[----:B------:R-:W-:Y:S02]  /*4ad0*/  LEA.HI.X.SX32 R200, R200, UR15, 0x1, P2 ;  /* 0x0000000fc8c87c11 */ /* 0x000fe400090f0eff */
[----:B------:R-:W-:Y:S02]  /*4ae0*/  LEA.HI.X.SX32 R179, R179, UR15, 0x1, P3 ;  /* 0x0000000fb3b37c11 */ /* 0x000fe400098f0eff */
[----:B------:R-:W-:Y:S02]  /*4af0*/  LEA.HI.X.SX32 R180, R180, UR15, 0x1, P4 ;  /* 0x0000000fb4b47c11 */ /* 0x000fe4000a0f0eff */
[----:B------:R-:W-:-:S02]  /*4b00*/  LEA.HI.X.SX32 R202, R202, UR15, 0x1, P5 ;  /* 0x0000000fcaca7c11 */ /* 0x000fc4000a8f0eff */
[----:B------:R-:W-:Y:S02]  /*4b10*/  LEA.HI.X.SX32 R181, R181, UR15, 0x1, P6 ;  /* 0x0000000fb5b57c11 */ /* 0x000fe4000b0f0eff */
[----:B-1----:R-:W-:-:S07]  /*4b20*/  LEA.HI.X.SX32 R204, R204, UR15, 0x1, P0 ;  /* 0x0000000fcccc7c11 */ /* 0x002fce00080f0eff */
.L_x_2:
[----:B------:R-:W0:Y:S01]  /*4b30*/  S2R R45, SR_TID.X ;  /* 0x00000000002d7919 */ /* 0x000e220000002100 */
[----:B------:R-:W-:Y:S02]  /*4b40*/  PRMT R105, RZ, 0x7610, R105 ;  /* 0x00007610ff697816 */ /* 0x000fe40000000069 */
[----:B------:R-:W-:Y:S02]  /*4b50*/  PRMT R104, RZ, 0x7610, R104 ;  /* 0x00007610ff687816 */ /* 0x000fe40000000068 */
[----:B0-----:R-:W-:-:S04]  /*4b60*/  SHF.R.U32.HI R42, RZ, 0x5, R45 ;  /* 0x00000005ff2a7819 */ /* 0x001fc8000001162d */
[----:B------:R-:W-:-:S04]  /*4b70*/  SGXT.U32 R42, R42, 0x2 ;  /* 0x000000022a2a781a */ /* 0x000fc80000000000 */
[C---:B------:R-:W-:Y:S02]  /*4b80*/  ISETP.GE.AND P0, PT, R42.reuse, UR8, PT ;  /* 0x000000082a007c0c */ /* 0x040fe4000bf06270 */
[----:B------:R-:W-:-:S04]  /*4b90*/  LOP3.LUT R40, R42, 0x8, RZ, 0xfc, !PT ;  /* 0x000000082a287812 */ /* 0x000fc800078efcff */
[----:B------:R-:W-:Y:S01]  /*4ba0*/  ISETP.GE.AND P1, PT, R40, UR8, PT ;  /* 0x0000000828007c0c */ /* 0x000fe2000bf26270 */
[----:B------:R-:W-:-:S06]  /*4bb0*/  IMAD.WIDE R40, R231, 0x2, R130 ;  /* 0x00000002e7287825 */ /* 0x000fcc00078e0282 */
[----:B------:R0:W2:Y:S02]  /*4bc0*/  @!P0 LDG.E.U16 R105, desc[UR10][R40.64] ;  /* 0x0000000a28698981 */ /* 0x0000a4000c1e1500 */
[----:B0-----:R-:W-:-:S05]  /*4bd0*/  IMAD.WIDE R40, R225, 0x2, R130 ;  /* 0x00000002e1287825 */ /* 0x001fca00078e0282 */
[----:B------:R0:W3:Y:S01]  /*4be0*/  @!P1 LDG.E.U16 R104, desc[UR10][R40.64] ;  /* 0x0000000a28689981 */ /* 0x0000e2000c1e1500 */
[----:B------:R-:W-:Y:S02]  /*4bf0*/  PRMT R103, RZ, 0x7610, R103 ;  /* 0x00007610ff677816 */ /* 0x000fe40000000067 */
[----:B0-----:R-:W-:-:S04]  /*4c00*/  LOP3.LUT R40, R42, 0x10, RZ, 0xfc, !PT ;  /* 0x000000102a287812 */ /* 0x001fc800078efcff */
[----:B------:R-:W-:Y:S01]  /*4c10*/  ISETP.GE.AND P0, PT, R40, UR8, PT ;  /* 0x0000000828007c0c */ /* 0x000fe2000bf06270 */
[----:B------:R-:W-:-:S12]  /*4c20*/  IMAD.WIDE R40, R227, 0x2, R130 ;  /* 0x00000002e3287825 */ /* 0x000fd800078e0282 */
[----:B------:R0:W4:Y:S01]  /*4c30*/  @!P0 LDG.E.U16 R103, desc[UR10][R40.64] ;  /* 0x0000000a28678981 */ /* 0x000122000c1e1500 */
[----:B------:R-:W-:Y:S02]  /*4c40*/  PRMT R100, RZ, 0x7610, R100 ;  /* 0x00007610ff647816 */ /* 0x000fe40000000064 */
[----:B0-----:R-:W-:-:S04]  /*4c50*/  LOP3.LUT R40, R42, 0x4, RZ, 0xfc, !PT ;  /* 0x000000042a287812 */ /* 0x001fc800078efcff */
[----:B------:R-:W-:Y:S01]  /*4c60*/  ISETP.GE.AND P0, PT, R40, UR8, PT ;  /* 0x0000000828007c0c */ /* 0x000fe2000bf06270 */
[----:B------:R-:W-:-:S12]  /*4c70*/  IMAD.WIDE R40, R224, 0x2, R130 ;  /* 0x00000002e0287825 */ /* 0x000fd800078e0282 */
[----:B------:R0:W5:Y:S01]  /*4c80*/  @!P0 LDG.E.U16 R100, desc[UR10][R40.64] ;  /* 0x0000000a28648981 */ /* 0x000162000c1e1500 */
[----:B------:R-:W-:Y:S02]  /*4c90*/  PRMT R101, RZ, 0x7610, R101 ;  /* 0x00007610ff657816 */ /* 0x000fe40000000065 */
[----:B0-----:R-:W-:-:S04]  /*4ca0*/  LOP3.LUT R40, R42, 0xc, RZ, 0xfc, !PT ;  /* 0x0000000c2a287812 */ /* 0x001fc800078efcff */
[----:B------:R-:W-:Y:S02]  /*4cb0*/  ISETP.GE.AND P0, PT, R40, UR8, PT ;  /* 0x0000000828007c0c */ /* 0x000fe4000bf06270 */
[----:B------:R-:W-:-:S04]  /*4cc0*/  LOP3.LUT R40, R42, 0x14, RZ, 0xfc, !PT ;  /* 0x000000142a287812 */ /* 0x000fc800078efcff */
[----:B------:R-:W-:Y:S01]  /*4cd0*/  ISETP.GE.AND P1, PT, R40, UR8, PT ;  /* 0x0000000828007c0c */ /* 0x000fe2000bf26270 */
[----:B------:R-:W-:Y:S01]  /*4ce0*/  IMAD.WIDE R40, R226, 0x2, R130 ;  /* 0x00000002e2287825 */ /* 0x000fe200078e0282 */
[----:B------:R-:W-:-:S05]  /*4cf0*/  PRMT R102, RZ, 0x7610, R102 ;  /* 0x00007610ff667816 */ /* 0x000fca0000000066 */
[----:B------:R0:W5:Y:S02]  /*4d00*/  @!P0 LDG.E.U16 R101, desc[UR10][R40.64] ;  /* 0x0000000a28658981 */ /* 0x000164000c1e1500 */
[----:B0-----:R-:W-:-:S05]  /*4d10*/  IMAD.WIDE R40, R228, 0x2, R130 ;  /* 0x00000002e4287825 */ /* 0x001fca00078e0282 */
[----:B------:R0:W5:Y:S01]  /*4d20*/  @!P1 LDG.E.U16 R102, desc[UR10][R40.64] ;  /* 0x0000000a28669981 */ /* 0x000162000c1e1500 */
[----:B------:R-:W-:Y:S02]  /*4d30*/  PRMT R107, RZ, 0x7610, R107 ;  /* 0x00007610ff6b7816 */ /* 0x000fe4000000006b */
[C---:B0-----:R-:W-:Y:S02]  /*4d40*/  LOP3.LUT R40, R42.reuse, 0x18, RZ, 0xfc, !PT ;  /* 0x000000182a287812 */ /* 0x041fe400078efcff */
[----:B------:R-:W-:Y:S02]  /*4d50*/  LOP3.LUT R42, R42, 0x1c, RZ, 0xfc, !PT ;  /* 0x0000001c2a2a7812 */ /* 0x000fe400078efcff */
[----:B------:R-:W-:Y:S01]  /*4d60*/  ISETP.GE.AND P0, PT, R40, UR8, PT ;  /* 0x0000000828007c0c */ /* 0x000fe2000bf06270 */
[----:B------:R-:W-:Y:S01]  /*4d70*/  IMAD.WIDE R40, R229, 0x2, R130 ;  /* 0x00000002e5287825 */ /* 0x000fe200078e0282 */
[----:B------:R-:W-:-:S11]  /*4d80*/  ISETP.GE.AND P1, PT, R42, UR8, PT ;  /* 0x000000082a007c0c */ /* 0x000fd6000bf26270 */
[----:B------:R0:W5:Y:S01]  /*4d90*/  @!P0 LDG.E.U16 R107, desc[UR10][R40.64] ;  /* 0x0000000a286b8981 */ /* 0x000162000c1e1500 */
[----:B------:R-:W-:Y:S02]  /*4da0*/  PRMT R106, RZ, 0x7610, R106 ;  /* 0x00007610ff6a7816 */ /* 0x000fe4000000006a */
[----:B0-----:R-:W-:-:S04]  /*4db0*/  LOP3.LUT R40, R45, 0x1f, RZ, 0xc0, !PT ;  /* 0x0000001f2d287812 */ /* 0x001fc800078ec0ff */
[----:B------:R-:W-:Y:S01]  /*4dc0*/  ISETP.GE.AND P0, PT, R40, UR8, PT ;  /* 0x0000000828007c0c */ /* 0x000fe2000bf06270 */
[----:B------:R-:W-:-:S05]  /*4dd0*/  IMAD.WIDE R40, R230, 0x2, R130 ;  /* 0x00000002e6287825 */ /* 0x000fca00078e0282 */
[----:B------:R0:W5:Y:S01]  /*4de0*/  @!P1 LDG.E.U16 R106, desc[UR10][R40.64] ;  /* 0x0000000a286a9981 */ /* 0x000162000c1e1500 */
[CC--:B------:R-:W-:Y:S02]  /*4df0*/  IADD3 RZ, P1, PT, R147.reuse, R164.reuse, RZ ;  /* 0x000000a493ff7210 */ /* 0x0c0fe40007f3e0ff */
[----:B------:R-:W-:Y:S02]  /*4e00*/  PRMT R96, RZ, 0x7610, R96 ;  /* 0x00007610ff607816 */ /* 0x000fe40000000060 */
[----:B------:R-:W-:Y:S01]  /*4e10*/  PRMT R42, RZ, 0x7610, R42 ;  /* 0x00007610ff2a7816 */ /* 0x000fe2000000002a */
[----:B0-----:R-:W-:Y:S02]  /*4e20*/  IMAD.IADD R40, R147, 0x1, R164 ;  /* 0x0000000193287824 */ /* 0x001fe400078e02a4 */
[----:B------:R-:W-:Y:S01]  /*4e30*/  IMAD.X R41, R186, 0x1, R163, P1 ;  /* 0x00000001ba297824 */ /* 0x000fe200008e06a3 */
[----:B------:R-:W-:Y:S01]  /*4e40*/  BAR.SYNC.DEFER_BLOCKING 0x0 ;  /* 0x0000000000007b1d */ /* 0x000fe20000010000 */
[----:B------:R-:W-:-:S02]  /*4e50*/  IADD3 RZ, P1, PT, R149, R164, RZ ;  /* 0x000000a495ff7210 */ /* 0x000fc40007f3e0ff */
[----:B------:R-:W-:Y:S02]  /*4e60*/  PRMT R97, RZ, 0x7610, R97 ;  /* 0x00007610ff617816 */ /* 0x000fe40000000061 */
[----:B------:R-:W-:Y:S01]  /*4e70*/  PRMT R43, RZ, 0x7610, R43 ;  /* 0x00007610ff2b7816 */ /* 0x000fe2000000002b */
[----:B------:R0:W5:Y:S02]  /*4e80*/  @!P0 LDG.E.U16 R96, desc[UR10][R40.64] ;  /* 0x0000000a28608981 */ /* 0x000164000c1e1500 */
[----:B0-----:R-:W-:Y:S02]  /*4e90*/  IMAD.IADD R40, R149, 0x1, R164 ;  /* 0x0000000195287824 */ /* 0x001fe400078e02a4 */
[----:B------:R-:W-:Y:S01]  /*4ea0*/  IMAD.X R41, R137, 0x1, R163, P1 ;  /* 0x0000000189297824 */ /* 0x000fe200008e06a3 */
[----:B------:R-:W-:-:S04]  /*4eb0*/  IADD3 RZ, P1, PT, R150, R164, RZ ;  /* 0x000000a496ff7210 */ /* 0x000fc80007f3e0ff */
[----:B------:R0:W5:Y:S02]  /*4ec0*/  @!P0 LDG.E.U16 R42, desc[UR10][R40.64] ;  /* 0x0000000a282a8981 */ /* 0x000164000c1e1500 */
[----:B0-----:R-:W-:Y:S02]  /*4ed0*/  IMAD.IADD R40, R150, 0x1, R164 ;  /* 0x0000000196287824 */ /* 0x001fe400078e02a4 */
[----:B------:R-:W-:Y:S01]  /*4ee0*/  IMAD.X R41, R139, 0x1, R163, P1 ;  /* 0x000000018b297824 */ /* 0x000fe200008e06a3 */
[----:B------:R-:W-:-:S04]  /*4ef0*/  IADD3 RZ, P1, PT, R151, R164, RZ ;  /* 0x000000a497ff7210 */ /* 0x000fc80007f3e0ff */
[----:B------:R0:W5:Y:S01]  /*4f00*/  @!P0 LDG.E.U16 R97, desc[UR10][R40.64] ;  /* 0x0000000a28618981 */ /* 0x000162000c1e1500 */
[----:B------:R-:W-:Y:S01]  /*4f10*/  PRMT R98, RZ, 0x7610, R98 ;  /* 0x00007610ff627816 */ /* 0x000fe20000000062 */
[----:B0-----:R-:W-:Y:S02]  /*4f20*/  IMAD.IADD R40, R151, 0x1, R164 ;  /* 0x0000000197287824 */ /* 0x001fe400078e02a4 */
[----:B------:R-:W-:Y:S01]  /*4f30*/  IMAD.X R41, R141, 0x1, R163, P1 ;  /* 0x000000018d297824 */ /* 0x000fe200008e06a3 */
[----:B------:R-:W-:-:S04]  /*4f40*/  IADD3 RZ, P1, PT, R152, R164, RZ ;  /* 0x000000a498ff7210 */ /* 0x000fc80007f3e0ff */
[----:B------:R0:W5:Y:S01]  /*4f50*/  @!P0 LDG.E.U16 R43, desc[UR10][R40.64] ;  /* 0x0000000a282b8981 */ /* 0x000162000c1e1500 */
[----:B------:R-:W-:Y:S01]  /*4f60*/  PRMT R44, RZ, 0x7610, R44 ;  /* 0x00007610ff2c7816 */ /* 0x000fe2000000002c */
[----:B------:R-:W1:Y:S01]  /*4f70*/  S2UR UR6, SR_CgaCtaId ;  /* 0x00000000000679c3 */ /* 0x000e620000008800 */
        /* <DEDUP_REMOVED lines=9> */
[C-C-:B------:R-:W-:Y:S02]  /*5010*/  IMAD.IADD R46, R155.reuse, 0x1, R164.reuse ;  /* 0x000000019b2e7824 */ /* 0x140fe400078e02a4 */
[----:B0-----:R-:W-:Y:S02]  /*5020*/  IMAD.IADD R40, R154, 0x1, R164 ;  /* 0x000000019a287824 */ /* 0x001fe400078e02a4 */
[----:B------:R-:W-:Y:S01]  /*5030*/  IMAD.X R41, R146, 0x1, R163, P1 ;  /* 0x0000000192297824 */ /* 0x000fe200008e06a3 */
[----:B------:R-:W-:-:S04]  /*5040*/  IADD3 RZ, P1, PT, R155, R164, RZ ;  /* 0x000000a49bff7210 */ /* 0x000fc80007f3e0ff */
[----:B------:R0:W5:Y:S01]  /*5050*/  @!P0 LDG.E.U16 R99, desc[UR10][R40.64] ;  /* 0x0000000a28638981 */ /* 0x000162000c1e1500 */
[----:B------:R-:W-:Y:S01]  /*5060*/  IMAD.X R47, R148, 0x1, R163, P1 ;  /* 0x00000001942f7824 */ /* 0x000fe200008e06a3 */
[----:B0-----:R-:W-:Y:S02]  /*5070*/  PRMT R40, RZ, 0x7610, R40 ;  /* 0x00007610ff287816 */ /* 0x001fe40000000028 */
[----:B------:R-:W-:-:S04]  /*5080*/  SHF.R.S32.HI R41, RZ, 0x6, R45 ;  /* 0x00000006ff297819 */ /* 0x000fc8000001142d */
[----:B------:R0:W5:Y:S01]  /*5090*/  @!P0 LDG.E.U16 R40, desc[UR10][R46.64] ;  /* 0x0000000a2e288981 */ /* 0x000162000c1e1500 */
[----:B------:R-:W-:Y:S01]  /*50a0*/  SGXT R41, R41, 0x1 ;  /* 0x000000012929781a */ /* 0x000fe20000000200 */
[----:B------:R-:W-:Y:S01]  /*50b0*/  UMOV UR4, 0x400 ;  /* 0x0000040000047882 */ /* 0x000fe20000000000 */
[----:B------:R-:W-:Y:S01]  /*50c0*/  IMAD.SHL.U32 R45, R45, 0x2, RZ ;  /* 0x000000022d2d7824 */ /* 0x000fe200078e00ff */
[----:B------:R-:W-:Y:S01]  /*50d0*/  PRMT R108, RZ, 0x7610, R108 ;  /* 0x00007610ff6c7816 */ /* 0x000fe2000000006c */
[----:B-1----:R-:W-:Y:S01]  /*50e0*/  ULEA UR4, UR6, UR4, 0x18 ;  /* 0x0000000406047291 */ /* 0x002fe2000f8ec0ff */
[----:B------:R-:W-:Y:S02]  /*50f0*/  LOP3.LUT R41, R41, 0x90, RZ, 0xc0, !PT ;  /* 0x0000009029297812 */ /* 0x000fe400078ec0ff */
[----:B0-----:R-:W-:Y:S02]  /*5100*/  IADD3 R46, P1, PT, R223, R164, RZ ;  /* 0x000000a4df2e7210 */ /* 0x001fe40007f3e0ff */
[----:B------:R-:W-:-:S03]  /*5110*/  LOP3.LUT R45, R41, 0x7e, R45, 0x78, !PT ;  /* 0x0000007e292d7812 */ /* 0x000fc600078e782d */
[----:B------:R-:W-:-:S05]  /*5120*/  IMAD.X R47, R204, 0x1, R163, P1 ;  /* 0x00000001cc2f7824 */ /* 0x000fca00008e06a3 */
[----:B------:R0:W5:Y:S04]  /*5130*/  @!P0 LDG.E.U16 R108, desc[UR10][R46.64] ;  /* 0x0000000a2e6c8981 */ /* 0x000168000c1e1500 */
[----:B--2---:R1:W-:Y:S01]  /*5140*/  STS.U16 [R45+UR4+0x4000], R105 ;  /* 0x004000692d007988 */ /* 0x0043e20008000404 */
[----:B0-----:R-:W-:Y:S02]  /*5150*/  IADD3 R46, P1, PT, R222, R164, RZ ;  /* 0x000000a4de2e7210 */ /* 0x001fe40007f3e0ff */
[----:B-1----:R-:W-:-:S03]  /*5160*/  PRMT R105, RZ, 0x7610, R105 ;  /* 0x00007610ff697816 */ /* 0x002fc60000000069 */
[----:B------:R-:W-:Y:S01]  /*5170*/  IMAD.X R47, R202, 0x1, R163, P1 ;  /* 0x00000001ca2f7824 */ /* 0x000fe200008e06a3 */
[----:B---3--:R0:W-:Y:S04]  /*5180*/  STS.U16 [R45+UR4+0x4200], R104 ;  /* 0x004200682d007988 */ /* 0x0081e80008000404 */
[----:B------:R1:W2:Y:S01]  /*5190*/  @!P0 LDG.E.U16 R105, desc[UR10][R46.64] ;  /* 0x0000000a2e698981 */ /* 0x0002a2000c1e1500 */
[----:B0-----:R-:W-:Y:S02]  /*51a0*/  PRMT R104, RZ, 0x7610, R104 ;  /* 0x00007610ff687816 */ /* 0x001fe40000000068 */
[----:B-1----:R-:W-:-:S05]  /*51b0*/  IADD3 R46, P1, PT, R183, R164, RZ ;  /* 0x000000a4b72e7210 */ /* 0x002fca0007f3e0ff */
[----:B------:R-:W-:Y:S01]  /*51c0*/  IMAD.X R47, R179, 0x1, R163, P1 ;  /* 0x00000001b32f7824 */ /* 0x000fe200008e06a3 */
[----:B----4-:R0:W-:Y:S04]  /*51d0*/  STS.U16 [R45+UR4+0x4400], R103 ;  /* 0x004400672d007988 */ /* 0x0101e80008000404 */
[----:B------:R1:W3:Y:S01]  /*51e0*/  @!P0 LDG.E.U16 R104, desc[UR10][R46.64] ;  /* 0x0000000a2e688981 */ /* 0x0002e2000c1e1500 */
[----:B------:R-:W-:Y:S02]  /*51f0*/  LOP3.LUT R41, R45, 0x20, RZ, 0x3c, !PT ;  /* 0x000000202d297812 */ /* 0x000fe400078e3cff */
[----:B0-----:R-:W-:Y:S02]  /*5200*/  PRMT R103, RZ, 0x7610, R103 ;  /* 0x00007610ff677816 */ /* 0x001fe40000000067 */
[----:B-1----:R-:W-:-:S05]  /*5210*/  IADD3 R46, P1, PT, R199, R164, RZ ;  /* 0x000000a4c72e7210 */ /* 0x002fca0007f3e0ff */
[----:B------:R-:W-:-:S05]  /*5220*/  IMAD.X R47, R178, 0x1, R163, P1 ;  /* 0x00000001b22f7824 */ /* 0x000fca00008e06a3 */
[----:B------:R0:W4:Y:S02]  /*5230*/  @!P0 LDG.E.U16 R103, desc[UR10][R46.64] ;  /* 0x0000000a2e678981 */ /* 0x000124000c1e1500 */
[----:B0-----:R-:W-:-:S05]  /*5240*/  IADD3 R46, P1, PT, R220, R164, RZ ;  /* 0x000000a4dc2e7210 */ /* 0x001fca0007f3e0ff */
[----:B------:R-:W-:Y:S01]  /*5250*/  IMAD.X R47, R198, 0x1, R163, P1 ;  /* 0x00000001c62f7824 */ /* 0x000fe200008e06a3 */
[----:B-----5:R-:W-:Y:S04]  /*5260*/  STS.U16 [R45+UR4+0x4600], R107 ;  /* 0x0046006b2d007988 */ /* 0x020fe80008000404 */
[----:B------:R0:W-:Y:S02]  /*5270*/  STS.U16 [R41+UR4+0x4100], R100 ;  /* 0x0041006429007988 */ /* 0x0001e40008000404 */
[----:B0-----:R-:W-:Y:S02]  /*5280*/  PRMT R100, RZ, 0x7610, R100 ;  /* 0x00007610ff647816 */ /* 0x001fe40000000064 */
[----:B------:R0:W-:Y:S04]  /*5290*/  STS.U16 [R41+UR4+0x4300], R101 ;  /* 0x0043006529007988 */ /* 0x0001e80008000404 */
[----:B------:R1:W5:Y:S01]  /*52a0*/  @!P0 LDG.E.U16 R100, desc[UR10][R46.64] ;  /* 0x0000000a2e648981 */ /* 0x000362000c1e1500 */
[----:B0-----:R-:W-:-:S02]  /*52b0*/  PRMT R101, RZ, 0x7610, R101 ;  /* 0x00007610ff657816 */ /* 0x001fc40000000065 */
[----:B-1----:R-:W-:-:S05]  /*52c0*/  IADD3 R46, P1, PT, R174, R164, RZ ;  /* 0x000000a4ae2e7210 */ /* 0x002fca0007f3e0ff */
[----:B------:R-:W-:Y:S01]  /*52d0*/  IMAD.X R47, R173, 0x1, R163, P1 ;  /* 0x00000001ad2f7824 */ /* 0x000fe200008e06a3 */
[----:B------:R0:W-:Y:S04]  /*52e0*/  STS.U16 [R41+UR4+0x4500], R102 ;  /* 0x0045006629007988 */ /* 0x0001e80008000404 */
[----:B------:R1:W5:Y:S01]  /*52f0*/  @!P0 LDG.E.U16 R101, desc[UR10][R46.64] ;  /* 0x0000000a2e658981 */ /* 0x000362000c1e1500 */
[----:B0-----:R-:W-:Y:S02]  /*5300*/  PRMT R102, RZ, 0x7610, R102 ;  /* 0x00007610ff667816 */ /* 0x001fe40000000066 */
[----:B-1----:R-:W-:-:S05]  /*5310*/  IADD3 R46, P1, PT, R195, R164, RZ ;  /* 0x000000a4c32e7210 */ /* 0x002fca0007f3e0ff */
[----:B------:R-:W-:-:S05]  /*5320*/  IMAD.X R47, R172, 0x1, R163, P1 ;  /* 0x00000001ac2f7824 */ /* 0x000fca00008e06a3 */
[----:B------:R0:W5:Y:S04]  /*5330*/  @!P0 LDG.E.U16 R102, desc[UR10][R46.64] ;  /* 0x0000000a2e668981 */ /* 0x000168000c1e1500 */
[----:B------:R1:W-:Y:S01]  /*5340*/  STS.U16 [R41+UR4+0x4700], R106 ;  /* 0x0047006a29007988 */ /* 0x0003e20008000404 */
[----:B0-----:R-:W-:Y:S02]  /*5350*/  IADD3 R46, P1, PT, R218, R164, RZ ;  /* 0x000000a4da2e7210 */ /* 0x001fe40007f3e0ff */
[----:B-1----:R-:W-:-:S03]  /*5360*/  PRMT R106, RZ, 0x7610, R106 ;  /* 0x00007610ff6a7816 */ /* 0x002fc6000000006a */
[----:B------:R-:W-:-:S05]  /*5370*/  IMAD.X R47, R194, 0x1, R163, P1 ;  /* 0x00000001c22f7824 */ /* 0x000fca00008e06a3 */
[----:B------:R0:W5:Y:S01]  /*5380*/  @!P0 LDG.E.U16 R106, desc[UR10][R46.64] ;  /* 0x0000000a2e6a8981 */ /* 0x000162000c1e1500 */
[----:B------:R-:W-:Y:S02]  /*5390*/  PRMT R107, RZ, 0x7610, R107 ;  /* 0x00007610ff6b7816 */ /* 0x000fe4000000006b */
[----:B0-----:R-:W-:-:S05]  /*53a0*/  IADD3 R46, P1, PT, R168, R164, RZ ;  /* 0x000000a4a82e7210 */ /* 0x001fca0007f3e0ff */
[----:B------:R-:W-:-:S05]  /*53b0*/  IMAD.X R47, R167, 0x1, R163, P1 ;  /* 0x00000001a72f7824 */ /* 0x000fca00008e06a3 */
[----:B------:R0:W5:Y:S02]  /*53c0*/  @!P0 LDG.E.U16 R107, desc[UR10][R46.64] ;  /* 0x0000000a2e6b8981 */ /* 0x000164000c1e1500 */
[----:B0-----:R-:W-:-:S05]  /*53d0*/  IADD3 R46, P1, PT, R191, R164, RZ ;  /* 0x000000a4bf2e7210 */ /* 0x001fca0007f3e0ff */
[----:B------:R-:W-:Y:S01]  /*53e0*/  IMAD.X R47, R166, 0x1, R163, P1 ;  /* 0x00000001a62f7824 */ /* 0x000fe200008e06a3 */
[----:B------:R-:W-:Y:S02]  /*53f0*/  PRMT R109, RZ, 0x7610, R109 ;  /* 0x00007610ff6d7816 */ /* 0x000fe4000000006d */
[----:B------:R-:W-:Y:S02]  /*5400*/  PRMT R110, RZ, 0x7610, R110 ;  /* 0x00007610ff6e7816 */ /* 0x000fe4000000006e */
[----:B------:R-:W-:Y:S01]  /*5410*/  PRMT R111, RZ, 0x7610, R111 ;  /* 0x00007610ff6f7816 */ /* 0x000fe2000000006f */
[----:B------:R-:W-:Y:S04]  /*5420*/  STS.U16 [R45+UR4], R108 ;  /* 0x0000006c2d007988 */ /* 0x000fe80008000404 */
[----:B--2---:R0:W-:Y:S02]  /*5430*/  STS.U16 [R45+UR4+0x200], R105 ;  /* 0x000200692d007988 */ /* 0x0041e40008000404 */
[----:B0-----:R-:W-:-:S06]  /*5440*/  PRMT R105, RZ, 0x7610, R105 ;  /* 0x00007610ff697816 */ /* 0x001fcc0000000069 */
[----:B------:R0:W2:Y:S04]  /*5450*/  @!P0 LDG.E.U16 R105, desc[UR10][R46.64] ;  /* 0x0000000a2e698981 */ /* 0x0000a8000c1e1500 */
[----:B---3--:R1:W-:Y:S01]  /*5460*/  STS.U16 [R45+UR4+0x400], R104 ;  /* 0x000400682d007988 */ /* 0x0083e20008000404 */
[----:B0-----:R-:W-:Y:S02]  /*5470*/  IADD3 R46, P1, PT, R216, R164, RZ ;  /* 0x000000a4d82e7210 */ /* 0x001fe40007f3e0ff */
[----:B-1----:R-:W-:-:S03]  /*5480*/  PRMT R104, RZ, 0x7610, R104 ;  /* 0x00007610ff687816 */ /* 0x002fc60000000068 */
[----:B------:R-:W-:-:S05]  /*5490*/  IMAD.X R47, R190, 0x1, R163, P1 ;  /* 0x00000001be2f7824 */ /* 0x000fca00008e06a3 */
[----:B------:R0:W3:Y:S04]  /*54a0*/  @!P0 LDG.E.U16 R104, desc[UR10][R46.64] ;  /* 0x0000000a2e688981 */ /* 0x0000e8000c1e1500 */
[----:B----4-:R1:W-:Y:S01]  /*54b0*/  STS.U16 [R45+UR4+0x600], R103 ;  /* 0x000600672d007988 */ /* 0x0103e20008000404 */
[----:B0-----:R-:W-:Y:S02]  /*54c0*/  IADD3 R46, P1, PT, R4, R164, RZ ;  /* 0x000000a4042e7210 */ /* 0x001fe40007f3e0ff */
[----:B-1----:R-:W-:-:S03]  /*54d0*/  PRMT R103, RZ, 0x7610, R103 ;  /* 0x00007610ff677816 */ /* 0x002fc60000000067 */
[----:B------:R-:W-:-:S05]  /*54e0*/  IMAD.X R47, R159, 0x1, R163, P1 ;  /* 0x000000019f2f7824 */ /* 0x000fca00008e06a3 */
[----:B------:R0:W4:Y:S02]  /*54f0*/  @!P0 LDG.E.U16 R103, desc[UR10][R46.64] ;  /* 0x0000000a2e678981 */ /* 0x000124000c1e1500 */
[----:B0-----:R-:W-:-:S05]  /*5500*/  IADD3 R46, P1, PT, R187, R164, RZ ;  /* 0x000000a4bb2e7210 */ /* 0x001fca0007f3e0ff */
[----:B------:R-:W-:Y:S01]  /*5510*/  IMAD.X R47, R158, 0x1, R163, P1 ;  /* 0x000000019e2f7824 */ /* 0x000fe200008e06a3 */
[----:B-----5:R0:W-:Y:S02]  /*5520*/  STS.U16 [R45+UR4+0x800], R100 ;  /* 0x000800642d007988 */ /* 0x0201e40008000404 */
[----:B0-----:R-:W-:-:S06]  /*5530*/  PRMT R100, RZ, 0x7610, R100 ;  /* 0x00007610ff647816 */ /* 0x001fcc0000000064 */
[----:B------:R0:W5:Y:S04]  /*5540*/  @!P0 LDG.E.U16 R100, desc[UR10][R46.64] ;  /* 0x0000000a2e648981 */ /* 0x000168000c1e1500 */
[----:B------:R1:W-:Y:S01]  /*5550*/  STS.U16 [R45+UR4+0xa00], R101 ;  /* 0x000a00652d007988 */ /* 0x0003e20008000404 */
[----:B0-----:R-:W-:Y:S02]  /*5560*/  IADD3 R46, P1, PT, R214, R164, RZ ;  /* 0x000000a4d62e7210 */ /* 0x001fe40007f3e0ff */
[----:B-1----:R-:W-:-:S03]  /*5570*/  PRMT R101, RZ, 0x7610, R101 ;  /* 0x00007610ff657816 */ /* 0x002fc60000000065 */
[----:B------:R-:W-:-:S05]  /*5580*/  IMAD.X R47, R0, 0x1, R163, P1 ;  /* 0x00000001002f7824 */ /* 0x000fca00008e06a3 */
        /* <DEDUP_REMOVED lines=16> */
[----:B------:R-:W-:-:S05]  /*5690*/  IMAD.X R47, R11, 0x1, R163, P1 ;  /* 0x000000010b2f7824 */ /* 0x000fca00008e06a3 */
[----:B------:R0:W5:Y:S02]  /*56a0*/  @!P0 LDG.E.U16 R109, desc[UR10][R46.64] ;  /* 0x0000000a2e6d8981 */ /* 0x000164000c1e1500 */
[----:B0-----:R-:W-:-:S05]  /*56b0*/  IADD3 R46, P1, PT, R24, R164, RZ ;  /* 0x000000a4182e7210 */ /* 0x001fca0007f3e0ff */
[----:B------:R-:W-:-:S05]  /*56c0*/  IMAD.X R47, R13, 0x1, R163, P1 ;  /* 0x000000010d2f7824 */ /* 0x000fca00008e06a3 */
[----:B------:R0:W5:Y:S02]  /*56d0*/  @!P0 LDG.E.U16 R110, desc[UR10][R46.64] ;  /* 0x0000000a2e6e8981 */ /* 0x000164000c1e1500 */
[----:B0-----:R-:W-:-:S05]  /*56e0*/  IADD3 R46, P1, PT, R210, R164, RZ ;  /* 0x000000a4d22e7210 */ /* 0x001fca0007f3e0ff */
[----:B------:R-:W-:Y:S01]  /*56f0*/  IMAD.X R47, R17, 0x1, R163, P1 ;  /* 0x00000001112f7824 */ /* 0x000fe200008e06a3 */
[----:B------:R0:W-:Y:S04]  /*5700*/  STS.U16 [R45+UR4+0x1000], R107 ;  /* 0x0010006b2d007988 */ /* 0x0001e80008000404 */
[----:B------:R1:W5:Y:S01]  /*5710*/  @!P0 LDG.E.U16 R111, desc[UR10][R46.64] ;  /* 0x0000000a2e6f8981 */ /* 0x000362000c1e1500 */
[----:B0-----:R-:W-:Y:S02]  /*5720*/  PRMT R107, RZ, 0x7610, R107 ;  /* 0x00007610ff6b7816 */ /* 0x001fe4000000006b */
[----:B-1----:R-:W-:-:S05]  /*5730*/  IADD3 R46, P1, PT, R31, R164, RZ ;  /* 0x000000a41f2e7210 */ /* 0x002fca0007f3e0ff */
[----:B------:R-:W-:-:S05]  /*5740*/  IMAD.X R47, R20, 0x1, R163, P1 ;  /* 0x00000001142f7824 */ /* 0x000fca00008e06a3 */
[----:B------:R0:W5:Y:S02]  /*5750*/  @!P0 LDG.E.U16 R107, desc[UR10][R46.64] ;  /* 0x0000000a2e6b8981 */ /* 0x000164000c1e1500 */
[----:B0-----:R-:W-:-:S05]  /*5760*/  IADD3 R46, P1, PT, R34, R164, RZ ;  /* 0x000000a4222e7210 */ /* 0x001fca0007f3e0ff */
[----:B------:R-:W-:Y:S01]  /*5770*/  IMAD.X R47, R23, 0x1, R163, P1 ;  /* 0x00000001172f7824 */ /* 0x000fe200008e06a3 */
        /* <DEDUP_REMOVED lines=15> */
[----:B------:R-:W-:Y:S04]  /*5870*/  STS.U16 [R45+UR4+0x3800], R96 ;  /* 0x003800602d007988 */ /* 0x000fe80008000404 */
[----:B-----5:R-:W-:Y:S04]  /*5880*/  STS.U16 [R45+UR4+0x1800], R100 ;  /* 0x001800642d007988 */ /* 0x020fe80008000404 */
[----:B------:R-:W-:Y:S04]  /*5890*/  STS.U16 [R45+UR4+0x1a00], R101 ;  /* 0x001a00652d007988 */ /* 0x000fe80008000404 */
[----:B------:R0:W-:Y:S02]  /*58a0*/  STS.U16 [R45+UR4+0x1c00], R102 ;  /* 0x001c00662d007988 */ /* 0x0001e40008000404 */
[----:B0-----:R-:W-:-:S06]  /*58b0*/  PRMT R102, RZ, 0x7610, R102 ;  /* 0x00007610ff667816 */ /* 0x001fcc0000000066 */
[----:B------:R0:W5:Y:S01]  /*58c0*/  @!P0 LDG.E.U16 R102, desc[UR10][R46.64] ;  /* 0x0000000a2e668981 */ /* 0x000162000c1e1500 */
[----:B------:R-:W-:Y:S02]  /*58d0*/  PRMT R101, RZ, 0x7610, R101 ;  /* 0x00007610ff657816 */ /* 0x000fe40000000065 */
[----:B0-----:R-:W-:-:S05]  /*58e0*/  IADD3 R46, P1, PT, R206, R164, RZ ;  /* 0x000000a4ce2e7210 */ /* 0x001fca0007f3e0ff */
[----:B------:R-:W-:-:S05]  /*58f0*/  IMAD.X R47, R37, 0x1, R163, P1 ;  /* 0x00000001252f7824 */ /* 0x000fca00008e06a3 */
[----:B------:R0:W5:Y:S01]  /*5900*/  @!P0 LDG.E.U16 R101, desc[UR10][R46.64] ;  /* 0x0000000a2e658981 */ /* 0x000162000c1e1500 */
[----:B------:R-:W-:Y:S02]  /*5910*/  PRMT R100, RZ, 0x7610, R100 ;  /* 0x00007610ff647816 */ /* 0x000fe40000000064 */
[----:B0-----:R-:W-:-:S05]  /*5920*/  IADD3 R46, P1, PT, R140, R164, RZ ;  /* 0x000000a48c2e7210 */ /* 0x001fca0007f3e0ff */
[----:B------:R-:W-:Y:S01]  /*5930*/  IMAD.X R47, R128, 0x1, R163, P1 ;  /* 0x00000001802f7824 */ /* 0x000fe200008e06a3 */
[----:B------:R0:W-:Y:S04]  /*5940*/  STS.U16 [R45+UR4+0x1e00], R106 ;  /* 0x001e006a2d007988 */ /* 0x0001e80008000404 */
[----:B------:R1:W5:Y:S01]  /*5950*/  @!P0 LDG.E.U16 R100, desc[UR10][R46.64] ;  /* 0x0000000a2e648981 */ /* 0x000362000c1e1500 */
[----:B0-----:R-:W-:Y:S02]  /*5960*/  PRMT R106, RZ, 0x7610, R106 ;  /* 0x00007610ff6a7816 */ /* 0x001fe4000000006a */
[----:B-1----:R-:W-:-:S05]  /*5970*/  IADD3 R46, P1, PT, R143, R164, RZ ;  /* 0x000000a48f2e7210 */ /* 0x002fca0007f3e0ff */
        /* <DEDUP_REMOVED lines=14> */
[----:B------:R-:W-:Y:S01]  /*5a60*/  IMAD.X R47, R200, 0x1, R163, P1 ;  /* 0x00000001c82f7824 */ /* 0x000fe200008e06a3 */
[----:B------:R0:W-:Y:S04]  /*5a70*/  STS.U16 [R45+UR4+0x3e00], R99 ;  /* 0x003e00632d007988 */ /* 0x0001e80008000404 */
[----:B------:R1:W5:Y:S01]  /*5a80*/  @!P0 LDG.E.U16 R98, desc[UR10][R46.64] ;  /* 0x0000000a2e628981 */ /* 0x000362000c1e1500 */
[----:B0-----:R-:W-:Y:S02]  /*5a90*/  PRMT R99, RZ, 0x7610, R99 ;  /* 0x00007610ff637816 */ /* 0x001fe40000000063 */
[----:B-1----:R-:W-:-:S05]  /*5aa0*/  IADD3 R46, P1, PT, R182, R164, RZ ;  /* 0x000000a4b62e7210 */ /* 0x002fca0007f3e0ff */
[----:B------:R-:W-:Y:S01]  /*5ab0*/  IMAD.X R47, R177, 0x1, R163, P1 ;  /* 0x00000001b12f7824 */ /* 0x000fe200008e06a3 */
[----:B------:R0:W-:Y:S04]  /*5ac0*/  STS.U16 [R45+UR4+0x2800], R107 ;  /* 0x0028006b2d007988 */ /* 0x0001e80008000404 */
[----:B------:R1:W5:Y:S01]  /*5ad0*/  @!P0 LDG.E.U16 R99, desc[UR10][R46.64] ;  /* 0x0000000a2e638981 */ /* 0x000362000c1e1500 */
[----:B0-----:R-:W-:Y:S02]  /*5ae0*/  PRMT R107, RZ, 0x7610, R107 ;  /* 0x00007610ff6b7816 */ /* 0x001fe4000000006b */
[----:B-1----:R-:W-:-:S05]  /*5af0*/  IADD3 R46, P1, PT, R197, R164, RZ ;  /* 0x000000a4c52e7210 */ /* 0x002fca0007f3e0ff */
[----:B------:R-:W-:Y:S01]  /*5b00*/  IMAD.X R47, R175, 0x1, R163, P1 ;  /* 0x00000001af2f7824 */ /* 0x000fe200008e06a3 */
[----:B--2---:R0:W-:Y:S04]  /*5b10*/  STS.U16 [R45+UR4+0x2a00], R105 ;  /* 0x002a00692d007988 */ /* 0x0041e80008000404 */
[----:B------:R1:W2:Y:S01]  /*5b20*/  @!P0 LDG.E.U16 R107, desc[UR10][R46.64] ;  /* 0x0000000a2e6b8981 */ /* 0x0002a2000c1e1500 */
[----:B0-----:R-:W-:Y:S02]  /*5b30*/  PRMT R105, RZ, 0x7610, R105 ;  /* 0x00007610ff697816 */ /* 0x001fe40000000069 */
[----:B-1----:R-:W-:-:S05]  /*5b40*/  IADD3 R46, P1, PT, R219, R164, RZ ;  /* 0x000000a4db2e7210 */ /* 0x002fca0007f3e0ff */
[----:B------:R-:W-:Y:S01]  /*5b50*/  IMAD.X R47, R196, 0x1, R163, P1 ;  /* 0x00000001c42f7824 */ /* 0x000fe200008e06a3 */
[----:B---3--:R0:W-:Y:S04]  /*5b60*/  STS.U16 [R45+UR4+0x2c00], R104 ;  /* 0x002c00682d007988 */ /* 0x0081e80008000404 */
[----:B------:R1:W3:Y:S01]  /*5b70*/  @!P0 LDG.E.U16 R105, desc[UR10][R46.64] ;  /* 0x0000000a2e698981 */ /* 0x0002e2000c1e1500 */
[----:B0-----:R-:W-:Y:S02]  /*5b80*/  PRMT R104, RZ, 0x7610, R104 ;  /* 0x00007610ff687816 */ /* 0x001fe40000000068 */
[----:B-1----:R-:W-:-:S05]  /*5b90*/  IADD3 R46, P1, PT, R171, R164, RZ ;  /* 0x000000a4ab2e7210 */ /* 0x002fca0007f3e0ff */
[----:B------:R-:W-:Y:S01]  /*5ba0*/  IMAD.X R47, R170, 0x1, R163, P1 ;  /* 0x00000001aa2f7824 */ /* 0x000fe200008e06a3 */
[----:B----4-:R0:W-:Y:S04]  /*5bb0*/  STS.U16 [R45+UR4+0x2e00], R103 ;  /* 0x002e00672d007988 */ /* 0x0101e80008000404 */
[----:B------:R1:W4:Y:S01]  /*5bc0*/  @!P0 LDG.E.U16 R104, desc[UR10][R46.64] ;  /* 0x0000000a2e688981 */ /* 0x000322000c1e1500 */
[----:B0-----:R-:W-:Y:S02]  /*5bd0*/  PRMT R103, RZ, 0x7610, R103 ;  /* 0x00007610ff677816 */ /* 0x001fe40000000067 */
[----:B-1----:R-:W-:-:S05]  /*5be0*/  IADD3 R46, P1, PT, R193, R164, RZ ;  /* 0x000000a4c12e7210 */ /* 0x002fca0007f3e0ff */
[----:B------:R-:W-:-:S05]  /*5bf0*/  IMAD.X R47, R169, 0x1, R163, P1 ;  /* 0x00000001a92f7824 */ /* 0x000fca00008e06a3 */
[----:B------:R0:W4:Y:S02]  /*5c00*/  @!P0 LDG.E.U16 R103, desc[UR10][R46.64] ;  /* 0x0000000a2e678981 */ /* 0x000124000c1e1500 */
[----:B0-----:R-:W-:-:S05]  /*5c10*/  IADD3 R46, P1, PT, R217, R164, RZ ;  /* 0x000000a4d92e7210 */ /* 0x001fca0007f3e0ff */
[----:B------:R-:W-:Y:S01]  /*5c20*/  IMAD.X R47, R192, 0x1, R163, P1 ;  /* 0x00000001c02f7824 */ /* 0x000fe200008e06a3 */
[----:B------:R-:W-:Y:S04]  /*5c30*/  STS.U16 [R45+UR4+0x2000], R108 ;  /* 0x0020006c2d007988 */ /* 0x000fe80008000404 */
[----:B------:R-:W-:Y:S04]  /*5c40*/  STS.U16 [R45+UR4+0x2200], R109 ;  /* 0x0022006d2d007988 */ /* 0x000fe80008000404 */
[----:B------:R-:W-:Y:S04]  /*5c50*/  STS.U16 [R45+UR4+0x2400], R110 ;  /* 0x0024006e2d007988 */ /* 0x000fe80008000404 */
[----:B------:R-:W-:Y:S04]  /*5c60*/  STS.U16 [R45+UR4+0x2600], R111 ;  /* 0x0026006f2d007988 */ /* 0x000fe80008000404 */
        /* <DEDUP_REMOVED lines=50> */
[----:B------:R-:W-:-:S05]  /*5f90*/  IMAD.X R47, R15, 0x1, R163, P1 ;  /* 0x000000010f2f7824 */ /* 0x000fca00008e06a3 */
[----:B------:R0:W3:Y:S01]  /*5fa0*/  @!P0 LDG.E.U16 R105, desc[UR10][R46.64] ;  /* 0x0000000a2e698981 */ /* 0x0000e2000c1e1500 */
[----:B------:R-:W-:Y:S02]  /*5fb0*/  PRMT R108, RZ, 0x7610, R108 ;  /* 0x00007610ff6c7816 */ /* 0x000fe4000000006c */
[----:B0-----:R-:W-:-:S05]  /*5fc0*/  IADD3 R46, P1, PT, R29, R164, RZ ;  /* 0x000000a41d2e7210 */ /* 0x001fca0007f3e0ff */
        /* <DEDUP_REMOVED lines=41> */
[----:B------:R0:W5:Y:S02]  /*6260*/  @!P0 LDG.E.U16 R97, desc[UR10][R46.64] ;  /* 0x0000000a2e618981 */ /* 0x000164000c1e1500 */
[----:B0-----:R-:W0:Y:S01]  /*6270*/  S2R R46, SR_TID.X ;  /* 0x00000000002e7919 */ /* 0x001e220000002100 */
[----:B------:R-:W1:Y:S01]  /*6280*/  S2UR UR7, SR_CgaCtaId ;  /* 0x00000000000779c3 */ /* 0x000e620000008800 */
[----:B------:R-:W-:Y:S04]  /*6290*/  STS.U16 [R41+UR4+0xd00], R104 ;  /* 0x000d006829007988 */ /* 0x000fe80008000404 */
[----:B------:R0:W-:Y:S04]  /*62a0*/  STS.U16 [R41+UR4+0x3900], R42 ;  /* 0x0039002a29007988 */ /* 0x0001e80008000404 */
[----:B------:R0:W-:Y:S04]  /*62b0*/  STS.U16 [R41+UR4+0x3b00], R43 ;  /* 0x003b002b29007988 */ /* 0x0001e80008000404 */
[----:B------:R0:W-:Y:S04]  /*62c0*/  STS.U16 [R41+UR4+0x3d00], R44 ;  /* 0x003d002c29007988 */ /* 0x0001e80008000404 */
[----:B------:R-:W-:Y:S04]  /*62d0*/  STS.U16 [R41+UR4+0x3f00], R40 ;  /* 0x003f002829007988 */ /* 0x000fe80008000404 */
[----:B------:R-:W-:Y:S04]  /*62e0*/  STS.U16 [R41+UR4+0x1f00], R98 ;  /* 0x001f006229007988 */ /* 0x000fe80008000404 */
[----:B--2---:R-:W-:Y:S01]  /*62f0*/  STS.U16 [R41+UR4+0x2100], R99 ;  /* 0x0021006329007988 */ /* 0x004fe20008000404 */
[----:B0-----:R-:W-:-:S03]  /*6300*/  IMAD.SHL.U32 R176, R46, 0x40, RZ ;  /* 0x000000402eb07824 */ /* 0x001fc600078e00ff */
[----:B---3--:R-:W-:Y:S01]  /*6310*/  STS.U16 [R41+UR4+0x2300], R107 ;  /* 0x0023006b29007988 */ /* 0x008fe20008000404 */
[----:B------:R-:W-:Y:S01]  /*6320*/  IMAD.SHL.U32 R42, R46, 0x8, RZ ;  /* 0x000000082e2a7824 */ /* 0x000fe200078e00ff */
[----:B------:R-:W-:Y:S01]  /*6330*/  LOP3.LUT R176, R176, 0x1c0, RZ, 0xc0, !PT ;  /* 0x000001c0b0b07812 */ /* 0x000fe200078ec0ff */
[----:B------:R-:W-:Y:S01]  /*6340*/  IMAD.SHL.U32 R43, R46, 0x2, RZ ;  /* 0x000000022e2b7824 */ /* 0x000fe200078e00ff */
[----:B------:R-:W-:Y:S02]  /*6350*/  UMOV UR6, 0x400 ;  /* 0x0000040000067882 */ /* 0x000fe40000000000 */
[----:B------:R-:W-:Y:S01]  /*6360*/  LOP3.LUT R44, R176, 0x30, R42, 0xf8, !PT ;  /* 0x00000030b02c7812 */ /* 0x000fe200078ef82a */
[----:B-1----:R-:W-:Y:S01]  /*6370*/  ULEA UR6, UR7, UR6, 0x18 ;  /* 0x0000000607067291 */ /* 0x002fe2000f8ec0ff */
[--C-:B------:R-:W-:Y:S01]  /*6380*/  LOP3.LUT R42, R42, 0x30, R43.reuse, 0x48, !PT ;  /* 0x000000302a2a7812 */ /* 0x100fe200078e482b */
[----:B------:R-:W-:Y:S01]  /*6390*/  STS.U16 [R41+UR4+0x2500], R105 ;  /* 0x0025006929007988 */ /* 0x000fe20008000404 */
[----:B------:R-:W-:Y:S01]  /*63a0*/  LOP3.LUT R44, R44, 0x10, R43, 0x78, !PT ;  /* 0x000000102c2c7812 */ /* 0x000fe200078e782b */
[C---:B------:R-:W-:Y:S01]  /*63b0*/  IMAD.SHL.U32 R104, R46.reuse, 0x20, RZ ;  /* 0x000000202e687824 */ /* 0x040fe200078e00ff */
[----:B------:R-:W-:Y:S01]  /*63c0*/  LOP3.LUT R43, R46, 0x60, RZ, 0xc0, !PT ;  /* 0x000000602e2b7812 */ /* 0x000fe200078ec0ff */
[----:B----4-:R0:W-:Y:S03]  /*63d0*/  STS.U16 [R41+UR4+0x2700], R108 ;  /* 0x0027006c29007988 */ /* 0x0101e60008000404 */
[----:B------:R-:W-:-:S02]  /*63e0*/  LEA R43, R43, UR6, 0x4 ;  /* 0x000000062b2b7c11 */ /* 0x000fc4000f8e20ff */
[----:B------:R-:W-:Y:S01]  /*63f0*/  LOP3.LUT R104, R44, 0x200, R104, 0xf8, !PT ;  /* 0x000002002c687812 */ /* 0x000fe200078ef868 */
[----:B------:R-:W-:Y:S01]  /*6400*/  STS.U16 [R41+UR4+0x2900], R103 ;  /* 0x0029006729007988 */ /* 0x000fe20008000404 */
[----:B------:R-:W-:Y:S02]  /*6410*/  IADD3 R176, PT, PT, R176, R43, R42 ;  /* 0x0000002bb0b07210 */ /* 0x000fe40007ffe02a */
[----:B0-----:R-:W-:Y:S01]  /*6420*/  LOP3.LUT R108, R104, 0x20, RZ, 0x3c, !PT ;  /* 0x00000020686c7812 */ /* 0x001fe200078e3cff */
[----:B-----5:R-:W-:Y:S04]  /*6430*/  STS.U16 [R41+UR4+0x2b00], R102 ;  /* 0x002b006629007988 */ /* 0x020fe80008000404 */
[----:B------:R-:W-:Y:S04]  /*6440*/  STS.U16 [R41+UR4+0x2d00], R101 ;  /* 0x002d006529007988 */ /* 0x000fe80008000404 */
[----:B------:R-:W-:Y:S04]  /*6450*/  STS.U16 [R41+UR4+0x2f00], R100 ;  /* 0x002f006429007988 */ /* 0x000fe80008000404 */
[----:B------:R-:W-:Y:S04]  /*6460*/  STS.U16 [R41+UR4+0x3100], R106 ;  /* 0x0031006a29007988 */ /* 0x000fe80008000404 */
[----:B------:R-:W-:Y:S04]  /*6470*/  STS.U16 [R41+UR4+0x3300], R45 ;  /* 0x0033002d29007988 */ /* 0x000fe80008000404 */
[----:B------:R-:W-:Y:S04]  /*6480*/  STS.U16 [R41+UR4+0x3500], R96 ;  /* 0x0035006029007988 */ /* 0x000fe80008000404 */
[----:B------:R-:W-:Y:S01]  /*6490*/  STS.U16 [R41+UR4+0x3700], R97 ;  /* 0x0037006129007988 */ /* 0x000fe20008000404 */
[----:B------:R-:W-:Y:S06]  /*64a0*/  BAR.SYNC.DEFER_BLOCKING 0x0 ;  /* 0x0000000000007b1d */ /* 0x000fec0000010000 */
[----:B------:R-:W-:Y:S04]  /*64b0*/  LDSM.16.MT88.4 R100, [R104+UR6+0x4000] ;  /* 0x004000066864783b */ /* 0x000fe80008004200 */
[----:B------:R-:W-:Y:S04]  /*64c0*/  LDSM.16.MT88.4 R96, [R108+UR6+0x4000] ;  /* 0x004000066c60783b */ /* 0x000fe80008004200 */
[----:B------:R-:W0:Y:S04]  /*64d0*/  LDSM.16.M88.4 R40, [R176+0x800] ;  /* 0x00080000b028783b */ /* 0x000e280000000200 */
[----:B------:R-:W1:Y:S04]  /*64e0*/  LDSM.16.MT88.4 R104, [R104+UR6+0x4400] ;  /* 0x004400066868783b */ /* 0x000e680008004200 */
[----:B------:R-:W2:Y:S04]  /*64f0*/  LDSM.16.MT88.4 R108, [R108+UR6+0x4400] ;  /* 0x004400066c6c783b */ /* 0x000ea80008004200 */
[----:B------:R-:W-:Y:S01]  /*6500*/  LDSM.16.M88.4 R44, [R176] ;  /* 0x00000000b02c783b */ /* 0x000fe20000000200 */
[-C--:B0-----:R-:W-:Y:S08]  /*6510*/  HMMA.16816.F32 R116, R100, R40.reuse, R116 ;  /* 0x000000286474723c */ /* 0x081ff00000001874 */
[----:B------:R-:W-:-:S12]  /*6520*/  HMMA.16816.F32 R124, R96, R40, R124 ;  /* 0x00000028607c723c */ /* 0x000fd8000000187c */
[-C--:B-1----:R-:W-:Y:S08]  /*6530*/  HMMA.16816.F32 R116, R104, R42.reuse, R116 ;  /* 0x0000002a6874723c */ /* 0x082ff00000001874 */
[----:B--2---:R-:W-:Y:S01]  /*6540*/  HMMA.16816.F32 R124, R108, R42, R124 ;  /* 0x0000002a6c7c723c */ /* 0x004fe2000000187c */
[----:B------:R-:W0:Y:S07]  /*6550*/  LDSM.16.M88.4 R40, [R176+0x1000] ;  /* 0x00100000b028783b */ /* 0x000e2e0000000200 */
[-C--:B0-----:R-:W-:Y:S08]  /*6560*/  HMMA.16816.F32 R72, R100, R40.reuse, R72 ;  /* 0x000000286448723c */ /* 0x081ff00000001848 */
[----:B------:R-:W-:-:S12]  /*6570*/  HMMA.16816.F32 R48, R96, R40, R48 ;  /* 0x000000286030723c */ /* 0x000fd80000001830 */
[-C--:B------:R-:W-:Y:S08]  /*6580*/  HMMA.16816.F32 R72, R104, R42.reuse, R72 ;  /* 0x0000002a6848723c */ /* 0x080ff00000001848 */
[----:B------:R-:W-:Y:S01]  /*6590*/  HMMA.16816.F32 R48, R108, R42, R48 ;  /* 0x0000002a6c30723c */ /* 0x000fe20000001830 */
        /* <DEDUP_REMOVED lines=22> */
[----:B------:R-:W-:Y:S01]  /*6700*/  HMMA.16816.F32 R68, R96, R40, R68 ;  /* 0x000000286044723c */ /* 0x000fe20000001844 */
[----:B------:R-:W-:-:S02]  /*6710*/  IMAD.MOV.U32 R40, RZ, RZ, R155 ;  /* 0x000000ffff287224 */ /* 0x000fc400078e009b */
[----:B------:R-:W-:Y:S02]  /*6720*/  IMAD.MOV.U32 R41, RZ, RZ, R148 ;  /* 0x000000ffff297224 */ /* 0x000fe400078e0094 */
[----:B------:R-:W-:-:S07]  /*6730*/  IMAD.WIDE R40, R162, 0x2, R40 ;  /* 0x00000002a2287825 */ /* 0x000fce00078e0228 */
[-C--:B------:R-:W-:Y:S08]  /*6740*/  HMMA.16816.F32 R92, R104, R42.reuse, R92 ;  /* 0x0000002a685c723c */ /* 0x080ff0000000185c */
[----:B------:R-:W-:Y:S01]  /*6750*/  HMMA.16816.F32 R68, R108, R42, R68 ;  /* 0x0000002a6c44723c */ /* 0x000fe20000001844 */
[----:B------:R-:W-:Y:S02]  /*6760*/  IMAD.MOV.U32 R42, RZ, RZ, R154 ;  /* 0x000000ffff2a7224 */ /* 0x000fe400078e009a */
[----:B------:R-:W-:-:S02]  /*6770*/  IMAD.MOV.U32 R43, RZ, RZ, R146 ;  /* 0x000000ffff2b7224 */ /* 0x000fc400078e0092 */
[----:B------:R-:W-:-:S04]  /*6780*/  IMAD.WIDE R42, R162, 0x2, R42 ;  /* 0x00000002a22a7825 */ /* 0x000fc800078e022a */
[----:B------:R-:W-:Y:S02]  /*6790*/  IMAD.MOV.U32 R155, RZ, RZ, R40 ;  /* 0x000000ffff9b7224 */ /* 0x000fe400078e0028 */
[----:B------:R-:W-:Y:S02]  /*67a0*/  IMAD.MOV.U32 R148, RZ, RZ, R41 ;  /* 0x000000ffff947224 */ /* 0x000fe400078e0029 */
[----:B------:R-:W-:Y:S02]  /*67b0*/  IMAD.MOV.U32 R154, RZ, RZ, R42 ;  /* 0x000000ffff9a7224 */ /* 0x000fe400078e002a */
[----:B------:R-:W-:Y:S02]  /*67c0*/  IMAD.MOV.U32 R146, RZ, RZ, R43 ;  /* 0x000000ffff927224 */ /* 0x000fe400078e002b */
[----:B------:R-:W-:Y:S02]  /*67d0*/  IMAD.MOV.U32 R40, RZ, RZ, R153 ;  /* 0x000000ffff287224 */ /* 0x000fe400078e0099 */
[----:B------:R-:W-:-:S02]  /*67e0*/  IMAD.MOV.U32 R41, RZ, RZ, R144 ;  /* 0x000000ffff297224 */ /* 0x000fc400078e0090 */
[----:B------:R-:W-:Y:S02]  /*67f0*/  IMAD.MOV.U32 R42, RZ, RZ, R152 ;  /* 0x000000ffff2a7224 */ /* 0x000fe400078e0098 */
[----:B------:R-:W-:Y:S02]  /*6800*/  IMAD.MOV.U32 R43, RZ, RZ, R142 ;  /* 0x000000ffff2b7224 */ /* 0x000fe400078e008e */
[----:B------:R-:W-:-:S04]  /*6810*/  IMAD.WIDE R40, R162, 0x2, R40 ;  /* 0x00000002a2287825 */ /* 0x000fc800078e0228 */
[----:B------:R-:W-:Y:S01]  /*6820*/  IMAD.WIDE R42, R162, 0x2, R42 ;  /* 0x00000002a22a7825 */ /* 0x000fe200078e022a */
[-C--:B------:R-:W-:Y:S03]  /*6830*/  HMMA.16816.F32 R112, R100, R44.reuse, R112 ;  /* 0x0000002c6470723c */ /* 0x080fe60000001870 */
[----:B------:R-:W-:Y:S02]  /*6840*/  IMAD.MOV.U32 R153, RZ, RZ, R40 ;  /* 0x000000ffff997224 */ /* 0x000fe400078e0028 */
[----:B------:R-:W-:Y:S02]  /*6850*/  IMAD.MOV.U32 R144, RZ, RZ, R41 ;  /* 0x000000ffff907224 */ /* 0x000fe400078e0029 */
[----:B------:R-:W-:Y:S01]  /*6860*/  IMAD.MOV.U32 R152, RZ, RZ, R42 ;  /* 0x000000ffff987224 */ /* 0x000fe200078e002a */
[----:B------:R-:W-:Y:S01]  /*6870*/  HMMA.16816.F32 R120, R96, R44, R120 ;  /* 0x0000002c6078723c */ /* 0x000fe20000001878 */
[----:B------:R-:W-:-:S02]  /*6880*/  IMAD.MOV.U32 R142, RZ, RZ, R43 ;  /* 0x000000ffff8e7224 */ /* 0x000fc400078e002b */
[----:B------:R-:W-:Y:S02]  /*6890*/  IMAD.MOV.U32 R44, RZ, RZ, R151 ;  /* 0x000000ffff2c7224 */ /* 0x000fe400078e0097 */
[----:B------:R-:W-:Y:S02]  /*68a0*/  IMAD.MOV.U32 R45, RZ, RZ, R141 ;  /* 0x000000ffff2d7224 */ /* 0x000fe400078e008d */
[----:B------:R-:W-:Y:S02]  /*68b0*/  IMAD.MOV.U32 R42, RZ, RZ, R150 ;  /* 0x000000ffff2a7224 */ /* 0x000fe400078e0096 */
[----:B------:R-:W-:Y:S02]  /*68c0*/  IMAD.MOV.U32 R43, RZ, RZ, R139 ;  /* 0x000000ffff2b7224 */ /* 0x000fe400078e008b */
[----:B------:R-:W-:Y:S02]  /*68d0*/  IMAD.MOV.U32 R40, RZ, RZ, R147 ;  /* 0x000000ffff287224 */ /* 0x000fe400078e0093 */
[----:B------:R-:W-:-:S02]  /*68e0*/  IMAD.MOV.U32 R41, RZ, RZ, R186 ;  /* 0x000000ffff297224 */ /* 0x000fc400078e00ba */
[----:B------:R-:W-:-:S04]  /*68f0*/  IMAD.WIDE R44, R162, 0x2, R44 ;  /* 0x00000002a22c7825 */ /* 0x000fc800078e022c */
[----:B------:R-:W-:-:S04]  /*6900*/  IMAD.WIDE R42, R162, 0x2, R42 ;  /* 0x00000002a22a7825 */ /* 0x000fc800078e022a */
        /* <DEDUP_REMOVED lines=238> */
[C---:B------:R-:W-:Y:S01]  /*77f0*/  IMAD.WIDE R44, R162.reuse, 0x2, R44 ;  /* 0x00000002a22c7825 */ /* 0x040fe200078e022c */
[----:B------:R-:W-:Y:S03]  /*7800*/  HMMA.16816.F32 R112, R104, R46, R112 ;  /* 0x0000002e6870723c */ /* 0x000fe60000001870 */
[----:B------:R-:W-:-:S04]  /*7810*/  IMAD.WIDE R42, R162, 0x2, R42 ;  /* 0x00000002a22a7825 */ /* 0x000fc800078e022a */
[----:B------:R-:W-:Y:S01]  /*7820*/  IMAD.WIDE R40, R162, 0x2, R40 ;  /* 0x00000002a2287825 */ /* 0x000fe200078e0228 */
[----:B------:R-:W-:Y:S01]  /*7830*/  HMMA.16816.F32 R120, R108, R46, R120 ;  /* 0x0000002e6c78723c */ /* 0x000fe20000001878 */
[----:B------:R-:W0:Y:S02]  /*7840*/  LDC R47, c[0x0][0x3a8] ;  /* 0x0000ea00ff2f7b82 */ /* 0x000e240000000800 */
        /* <DEDUP_REMOVED lines=13> */
[----:B------:R-:W-:-:S04]  /*7920*/  IMAD.WIDE R42, R162, 0x2, R42 ;  /* 0x00000002a22a7825 */ /* 0x000fc800078e022a */
[----:B------:R-:W-:Y:S01]  /*7930*/  IMAD.WIDE R40, R162, 0x2, R40 ;  /* 0x00000002a2287825 */ /* 0x000fe200078e0228 */
[----:B------:R-:W-:-:S03]  /*7940*/  UIADD3 UR5, UPT, UPT, UR5, -0x1, URZ ;  /* 0xffffffff05057890 */ /* 0x000fc6000fffe0ff */
        /* <DEDUP_REMOVED lines=12> */
[----:B------:R-:W-:Y:S01]  /*7a10*/  IMAD.WIDE R44, R162, 0x2, R44 ;  /* 0x00000002a22c7825 */ /* 0x000fe200078e022c */
[----:B------:R-:W-:-:S03]  /*7a20*/  UISETP.NE.U32.AND UP0, UPT, UR5, URZ, UPT ;  /* 0x000000ff0500728c */ /* 0x000fc6000bf05070 */
        /* <DEDUP_REMOVED lines=16> */
[----:B0-----:R-:W-:Y:S02]  /*7b30*/  IMAD.SHL.U32 R47, R47, 0x20, RZ ;  /* 0x000000202f2f7824 */ /* 0x001fe400078e00ff */
[----:B------:R-:W-:Y:S01]  /*7b40*/  IMAD.WIDE R40, R162, 0x2, R40 ;  /* 0x00000002a2287825 */ /* 0x000fe200078e0228 */
[----:B------:R-:W-:-:S03]  /*7b50*/  UIADD3 UR8, UPT, UPT, UR8, -0x20, URZ ;  /* 0xffffffe008087890 */ /* 0x000fc6000fffe0ff */
[----:B------:R-:W-:Y:S02]  /*7b60*/  IMAD.MOV.U32 R201, RZ, RZ, R44 ;  /* 0x000000ffffc97224 */ /* 0x000fe400078e002c */
[----:B------:R-:W-:Y:S02]  /*7b70*/  IMAD.MOV.U32 R180, RZ, RZ, R45 ;  /* 0x000000ffffb47224 */ /* 0x000fe400078e002d */
[----:B------:R-:W-:-:S04]  /*7b80*/  IMAD.WIDE R130, R47, 0x2, R130 ;  /* 0x000000022f827825 */ /* 0x000fc800078e0282 */
[----:B------:R-:W-:Y:S02]  /*7b90*/  IMAD.MOV.U32 R203, RZ, RZ, R42 ;  /* 0x000000ffffcb7224 */ /* 0x000fe400078e002a */
[----:B------:R-:W-:Y:S02]  /*7ba0*/  IMAD.MOV.U32 R181, RZ, RZ, R43 ;  /* 0x000000ffffb57224 */ /* 0x000fe400078e002b */
[----:B------:R-:W-:Y:S02]  /*7bb0*/  IMAD.MOV.U32 R223, RZ, RZ, R40 ;  /* 0x000000ffffdf7224 */ /* 0x000fe400078e0028 */
[----:B------:R-:W-:Y:S01]  /*7bc0*/  IMAD.MOV.U32 R204, RZ, RZ, R41 ;  /* 0x000000ffffcc7224 */ /* 0x000fe200078e0029 */
[----:B------:R-:W-:Y:S06]  /*7bd0*/  BRA.U UP0, `(.L_x_2) ;  /* 0xffffffcd00d47547 */ /* 0x000fec000b83ffff */
[----:B------:R-:W-:Y:S02]  /*7be0*/  F2FP.F16.F32.PACK_AB R12, R127, R123 ;  /* 0x0000007b7f0c723e */ /* 0x000fe400000000ff */
[----:B------:R-:W-:Y:S02]  /*7bf0*/  F2FP.F16.F32.PACK_AB R8, R126, R122 ;  /* 0x0000007a7e08723e */ /* 0x000fe400000000ff */
[----:B------:R-:W-:Y:S02]  /*7c00*/  F2FP.F16.F32.PACK_AB R4, R125, R121 ;  /* 0x000000797d04723e */ /* 0x000fe400000000ff */
[----:B------:R-:W-:Y:S02]  /*7c10*/  F2FP.F16.F32.PACK_AB R24, R119, R115 ;  /* 0x000000737718723e */ /* 0x000fe400000000ff */
[----:B------:R-:W-:Y:S02]  /*7c20*/  F2FP.F16.F32.PACK_AB R20, R118, R114 ;  /* 0x000000727614723e */ /* 0x000fe400000000ff */
[----:B------:R-:W-:-:S02]  /*7c30*/  F2FP.F16.F32.PACK_AB R16, R117, R113 ;  /* 0x000000717510723e */ /* 0x000fc400000000ff */
        /* <DEDUP_REMOVED lines=25> */
[----:B------:R-:W-:-:S07]  /*7dd0*/  F2FP.F16.F32.PACK_AB R112, R116, R112 ;  /* 0x000000707470723e */ /* 0x000fce00000000ff */
.L_x_1:
[----:B------:R-:W2:Y:S01]  /*7de0*/  LDL.LU R3, [R1+0xac] ;  /* 0x0000ac0001037983 */ /* 0x000ea20000300800 */
[----:B0-----:R-:W0:Y:S01]  /*7df0*/  S2R R28, SR_TID.X ;  /* 0x00000000001c7919 */ /* 0x001e220000002100 */
[----:B------:R-:W1:Y:S01]  /*7e00*/  S2UR UR5, SR_CgaCtaId ;  /* 0x00000000000579c3 */ /* 0x000e620000008800 */
[----:B------:R-:W-:Y:S01]  /*7e10*/  UMOV UR4, 0x400 ;  /* 0x0000040000047882 */ /* 0x000fe20000000000 */
[----:B------:R-:W3:Y:S01]  /*7e20*/  LDCU.128 UR12, c[0x0][0x390] ;  /* 0x00007200ff0c77ac */ /* 0x000ee20008000c00 */
[----:B------:R-:W4:Y:S04]  /*7e30*/  LDL.LU R30, [R1+0x90] ;  /* 0x00009000011e7983 */ /* 0x000f280000300800 */
[----:B------:R-:W5:Y:S04]  /*7e40*/  LDL.LU R46, [R1+0xa8] ;  /* 0x0000a800012e7983 */ /* 0x000f680000300800 */
[----:B------:R-:W5:Y:S04]  /*7e50*/  LDL.LU R44, [R1+0xa4] ;  /* 0x0000a400012c7983 */ /* 0x000f680000300800 */
[----:B------:R-:W5:Y:S04]  /*7e60*/  LDL.LU R51, [R1+0xa0] ;  /* 0x0000a00001337983 */ /* 0x000f680000300800 */
[----:B------:R-:W5:Y:S01]  /*7e70*/  LDL.LU R49, [R1+0x9c] ;  /* 0x00009c0001317983 */ /* 0x000f620000300800 */
[----:B------:R-:W-:Y:S01]  /*7e80*/  BAR.SYNC.DEFER_BLOCKING 0x0 ;  /* 0x0000000000007b1d */ /* 0x000fe20000010000 */
[----:B-1----:R-:W-:Y:S01]  /*7e90*/  ULEA UR4, UR5, UR4, 0x18 ;  /* 0x0000000405047291 */ /* 0x002fe2000f8ec0ff */
[----:B---3--:R-:W-:-:S04]  /*7ea0*/  ISETP.GE.AND P0, PT, R239, UR14, PT ;  /* 0x0000000eef007c0c */ /* 0x008fc8000bf06270 */
[----:B------:R-:W1:Y:S01]  /*7eb0*/  LDCU UR5, c[0x0][0x3b4] ;  /* 0x00007680ff0577ac */ /* 0x000e620008000800 */
[----:B------:R-:W3:Y:S01]  /*7ec0*/  LDL.LU R48, [R1+0x98] ;  /* 0x0000980001307983 */ /* 0x000ee20000300800 */
[C---:B0-----:R-:W-:Y:S02]  /*7ed0*/  IMAD.SHL.U32 R0, R28.reuse, 0x200, RZ ;  /* 0x000002001c007824 */ /* 0x041fe400078e00ff */
[C---:B------:R-:W-:Y:S02]  /*7ee0*/  IMAD.SHL.U32 R2, R28.reuse, 0x800, RZ ;  /* 0x000008001c027824 */ /* 0x040fe400078e00ff */
[----:B------:R-:W-:Y:S01]  /*7ef0*/  IMAD.SHL.U32 R29, R28, 0x10, RZ ;  /* 0x000000101c1d7824 */ /* 0x000fe200078e00ff */
[----:B------:R-:W-:Y:S01]  /*7f00*/  LOP3.LUT R0, R0, 0x3000, RZ, 0xc0, !PT ;  /* 0x0000300000007812 */ /* 0x000fe200078ec0ff */
[----:B------:R-:W3:Y:S01]  /*7f10*/  LDL.LU R50, [R1+0x94] ;  /* 0x0000940001327983 */ /* 0x000ee20000300800 */
[----:B------:R-:W-:-:S04]  /*7f20*/  LOP3.LUT R2, R2, 0x3000, RZ, 0xc0, !PT ;  /* 0x0000300002027812 */ /* 0x000fc800078ec0ff */
[----:B------:R-:W-:Y:S02]  /*7f30*/  LOP3.LUT R29, R2, 0x3f0, R29, 0xf8, !PT ;  /* 0x000003f0021d7812 */ /* 0x000fe400078ef81d */
[----:B------:R-:W-:-:S04]  /*7f40*/  SHF.R.U32.HI R2, RZ, 0x1, R28 ;  /* 0x00000001ff027819 */ /* 0x000fc8000001161c */
[----:B------:R-:W-:Y:S01]  /*7f50*/  LOP3.LUT R29, R29, 0x20, R2, 0x78, !PT ;  /* 0x000000201d1d7812 */ /* 0x000fe200078e7802 */
[----:B-1----:R-:W-:-:S03]  /*7f60*/  IMAD R2, R239, UR5, RZ ;  /* 0x00000005ef027c24 */ /* 0x002fc6000f8e02ff */
[----:B------:R-:W-:Y:S02]  /*7f70*/  LOP3.LUT R32, R29, 0x40, RZ, 0x3c, !PT ;  /* 0x000000401d207812 */ /* 0x000fe400078e3cff */
[----:B------:R-:W-:Y:S02]  /*7f80*/  ISETP.LT.AND P4, PT, R156, UR15, !P0 ;  /* 0x0000000f9c007c0c */ /* 0x000fe4000c781270 */
[----:B------:R-:W-:Y:S02]  /*7f90*/  ISETP.LT.AND P1, PT, R238, UR15, !P0 ;  /* 0x0000000fee007c0c */ /* 0x000fe4000c721270 */
[----:B--2---:R-:W-:Y:S01]  /*7fa0*/  LOP3.LUT R3, R0, 0xc60, R3, 0xf8, !PT ;  /* 0x00000c6000037812 */ /* 0x004fe200078ef803 */
[----:B------:R-:W-:-:S05]  /*7fb0*/  IMAD.SHL.U32 R0, R28, 0x4, RZ ;  /* 0x000000041c007824 */ /* 0x000fca00078e00ff */
[----:B------:R-:W-:Y:S02]  /*7fc0*/  LOP3.LUT R0, R3, 0x70, R0, 0x78, !PT ;  /* 0x0000007003007812 */ /* 0x000fe400078e7800 */
[----:B------:R-:W0:Y:S01]  /*7fd0*/  LDC R3, c[0x0][0x3b8] ;  /* 0x0000ee00ff037b82 */ /* 0x000e220000000800 */
[----:B----4-:R-:W-:Y:S02]  /*7fe0*/  ISETP.LT.AND P5, PT, R30, UR15, !P0 ;  /* 0x0000000f1e007c0c */ /* 0x010fe4000c7a1270 */
[----:B------:R-:W-:Y:S04]  /*7ff0*/  STS.128 [R0+UR4], R112 ;  /* 0x0000007000007988 */ /* 0x000fe80008000c04 */
[----:B------:R-:W-:Y:S04]  /*8000*/  STS.128 [R0+UR4+0x200], R16 ;  /* 0x0002001000007988 */ /* 0x000fe80008000c04 */
[----:B------:R-:W-:Y:S04]  /*8010*/  STS.128 [R0+UR4+0x80], R20 ;  /* 0x0000801400007988 */ /* 0x000fe80008000c04 */
[----:B------:R-:W-:Y:S04]  /*8020*/  STS.128 [R0+UR4+0x280], R24 ;  /* 0x0002801800007988 */ /* 0x000fe80008000c04 */
[----:B------:R-:W-:Y:S04]  /*8030*/  STS.128 [R0+UR4+0x100], R120 ;  /* 0x0001007800007988 */ /* 0x000fe80008000c04 */
[----:B------:R-:W-:Y:S04]  /*8040*/  STS.128 [R0+UR4+0x300], R4 ;  /* 0x0003000400007988 */ /* 0x000fe80008000c04 */
[----:B------:R-:W-:Y:S04]  /*8050*/  STS.128 [R0+UR4+0x180], R8 ;  /* 0x0001800800007988 */ /* 0x000fe80008000c04 */
[----:B------:R1:W-:Y:S01]  /*8060*/  STS.128 [R0+UR4+0x380], R12 ;  /* 0x0003800c00007988 */ /* 0x0003e20008000c04 */
[----:B------:R-:W-:Y:S06]  /*8070*/  BAR.SYNC.DEFER_BLOCKING 0x0 ;  /* 0x0000000000007b1d */ /* 0x000fec0000010000 */
[----:B------:R-:W2:Y:S04]  /*8080*/  LDS.128 R8, [R29+UR4] ;  /* 0x000000041d087984 */ /* 0x000ea80008000c00 */
[----:B------:R-:W4:Y:S04]  /*8090*/  LDS.128 R12, [R32+UR4] ;  /* 0x00000004200c7984 */ /* 0x000f280008000c00 */
[----:B------:R-:W3:Y:S04]  /*80a0*/  LDS.128 R4, [R29+UR4+0x400] ;  /* 0x000400041d047984 */ /* 0x000ee80008000c00 */
[----:B------:R-:W3:Y:S01]  /*80b0*/  LDS.128 R16, [R32+UR4+0x400] ;  /* 0x0004000420107984 */ /* 0x000ee20008000c00 */
[----:B0-----:R-:W-:-:S03]  /*80c0*/  IMAD R33, R238, R3, RZ ;  /* 0x00000003ee217224 */ /* 0x001fc600078e02ff */
[----:B------:R-:W0:Y:S01]  /*80d0*/  LDS.128 R20, [R29+UR4+0x800] ;  /* 0x000800041d147984 */ /* 0x000e220008000c00 */
[-C--:B------:R-:W-:Y:S01]  /*80e0*/  IMAD R35, R237, R3.reuse, RZ ;  /* 0x00000003ed237224 */ /* 0x080fe200078e02ff */
[----:B-1----:R-:W-:Y:S02]  /*80f0*/  LEA R0, P2, R2, UR12, 0x1 ;  /* 0x0000000c02007c11 */ /* 0x002fe4000f8408ff */
[----:B------:R-:W1:Y:S01]  /*8100*/  LDS.128 R24, [R32+UR4+0x800] ;  /* 0x0008000420187984 */ /* 0x000e620008000c00 */
[----:B------:R-:W-:-:S03]  /*8110*/  IMAD R45, R156, R3, RZ ;  /* 0x000000039c2d7224 */ /* 0x000fc600078e02ff */
[----:B------:R-:W0:Y:S01]  /*8120*/  LDS.128 R28, [R29+UR4+0xc00] ;  /* 0x000c00041d1c7984 */ /* 0x000e220008000c00 */
[----:B------:R-:W-:Y:S02]  /*8130*/  LEA.HI.X.SX32 R2, R2, UR13, 0x1, P2 ;  /* 0x0000000d02027c11 */ /* 0x000fe400090f0eff */
[-C--:B------:R-:W-:Y:S02]  /*8140*/  LEA R38, P6, R33, R0.reuse, 0x1 ;  /* 0x0000000021267211 */ /* 0x080fe400078c08ff */
[-C--:B------:R-:W-:Y:S02]  /*8150*/  LEA R40, P3, R35, R0.reuse, 0x1 ;  /* 0x0000000023287211 */ /* 0x080fe400078608ff */
[----:B------:R-:W-:Y:S02]  /*8160*/  LEA R36, P2, R45, R0, 0x1 ;  /* 0x000000002d247211 */ /* 0x000fe400078408ff */
[-C--:B------:R-:W-:Y:S02]  /*8170*/  LEA.HI.X.SX32 R39, R33, R2.reuse, 0x1, P6 ;  /* 0x0000000221277211 */ /* 0x080fe400030f0eff */
[----:B------:R-:W-:-:S02]  /*8180*/  LEA.HI.X.SX32 R41, R35, R2, 0x1, P3 ;  /* 0x0000000223297211 */ /* 0x000fc400018f0eff */
[----:B------:R-:W1:Y:S01]  /*8190*/  LDS.128 R32, [R32+UR4+0xc00] ;  /* 0x000c000420207984 */ /* 0x000e620008000c00 */
[----:B------:R-:W-:Y:S02]  /*81a0*/  LEA.HI.X.SX32 R37, R45, R2, 0x1, P2 ;  /* 0x000000022d257211 */ /* 0x000fe400010f0eff */
[----:B------:R-:W-:Y:S01]  /*81b0*/  ISETP.LT.AND P2, PT, R237, UR15, !P0 ;  /* 0x0000000fed007c0c */ /* 0x000fe2000c741270 */
[CC--:B------:R-:W-:Y:S02]  /*81c0*/  IMAD R43, R236.reuse, R3.reuse, RZ ;  /* 0x00000003ec2b7224 */ /* 0x0c0fe400078e02ff */
[----:B--2---:R2:W-:Y:S01]  /*81d0*/  @P4 STG.E.U16 desc[UR10][R36.64], R8 ;  /* 0x0000000824004986 */ /* 0x0045e2000c10150a */
[----:B------:R-:W-:Y:S02]  /*81e0*/  ISETP.LT.AND P4, PT, R236, UR15, !P0 ;  /* 0x0000000fec007c0c */ /* 0x000fe4000c781270 */
[C---:B------:R-:W-:Y:S01]  /*81f0*/  ISETP.LT.AND P3, PT, R235.reuse, UR15, !P0 ;  /* 0x0000000feb007c0c */ /* 0x040fe2000c761270 */
[----:B----4-:R4:W-:Y:S01]  /*8200*/  @P1 STG.E.U16 desc[UR10][R38.64], R12 ;  /* 0x0000000c26001986 */ /* 0x0109e2000c10150a */
[-C--:B------:R-:W-:Y:S01]  /*8210*/  IMAD R235, R235, R3.reuse, RZ ;  /* 0x00000003ebeb7224 */ /* 0x080fe200078e02ff */
[----:B------:R-:W-:Y:S01]  /*8220*/  LEA R42, P1, R43, R0, 0x1 ;  /* 0x000000002b2a7211 */ /* 0x000fe200078208ff */
[----:B------:R-:W-:-:S03]  /*8230*/  IMAD R47, R234, R3, RZ ;  /* 0x00000003ea2f7224 */ /* 0x000fc600078e02ff */
[----:B------:R-:W-:Y:S01]  /*8240*/  LEA.HI.X.SX32 R43, R43, R2, 0x1, P1 ;  /* 0x000000022b2b7211 */ /* 0x000fe200008f0eff */
[----:B---3--:R3:W-:Y:S01]  /*8250*/  @P2 STG.E.U16 desc[UR10][R40.64], R4 ;  /* 0x0000000428002986 */ /* 0x0087e2000c10150a */
[----:B--2---:R-:W-:Y:S02]  /*8260*/  LEA R36, P6, R235, R0, 0x1 ;  /* 0x00000000eb247211 */ /* 0x004fe400078c08ff */
[C---:B------:R-:W-:Y:S01]  /*8270*/  ISETP.LT.AND P1, PT, R233.reuse, UR15, !P0 ;  /* 0x0000000fe9007c0c */ /* 0x040fe2000c721270 */
[----:B------:R-:W-:Y:S01]  /*8280*/  IMAD R233, R233, R3, RZ ;  /* 0x00000003e9e97224 */ /* 0x000fe200078e02ff */
[----:B------:R-:W-:Y:S01]  /*8290*/  ISETP.LT.AND P2, PT, R234, UR15, !P0 ;  /* 0x0000000fea007c0c */ /* 0x000fe2000c741270 */
[----:B------:R2:W-:Y:S01]  /*82a0*/  @P4 STG.E.U16 desc[UR10][R42.64], R16 ;  /* 0x000000102a004986 */ /* 0x0005e2000c10150a */
[----:B------:R-:W-:Y:S02]  /*82b0*/  LEA.HI.X.SX32 R37, R235, R2, 0x1, P6 ;  /* 0x00000002eb257211 */ /* 0x000fe400030f0eff */
[----:B----4-:R-:W-:-:S02]  /*82c0*/  LEA R38, P6, R47, R0, 0x1 ;  /* 0x000000002f267211 */ /* 0x010fc400078c08ff */
[----:B---3--:R-:W-:Y:S02]  /*82d0*/  LEA R40, P4, R233, R0, 0x1 ;  /* 0x00000000e9287211 */ /* 0x008fe400078808ff */
[-C--:B------:R-:W-:Y:S01]  /*82e0*/  LEA.HI.X.SX32 R39, R47, R2.reuse, 0x1, P6 ;  /* 0x000000022f277211 */ /* 0x080fe200030f0eff */
[C---:B------:R-:W-:Y:S01]  /*82f0*/  IMAD R47, R232.reuse, R3, RZ ;  /* 0x00000003e82f7224 */ /* 0x040fe200078e02ff */
[----:B------:R-:W-:Y:S01]  /*8300*/  LEA.HI.X.SX32 R41, R233, R2, 0x1, P4 ;  /* 0x00000002e9297211 */ /* 0x000fe200020f0eff */
[----:B------:R-:W-:Y:S01]  /*8310*/  IMAD R45, R3, 0x20, R45 ;  /* 0x00000020032d7824 */ /* 0x000fe200078e022d */
[----:B------:R-:W-:Y:S01]  /*8320*/  ISETP.LT.AND P6, PT, R232, UR15, !P0 ;  /* 0x0000000fe8007c0c */ /* 0x000fe2000c7c1270 */
[----:B0-----:R0:W-:Y:S01]  /*8330*/  @P3 STG.E.U16 desc[UR10][R36.64], R20 ;  /* 0x0000001424003986 */ /* 0x0011e2000c10150a */
[----:B-----5:R-:W-:-:S03]  /*8340*/  ISETP.LT.AND P3, PT, R46, UR15, !P0 ;  /* 0x0000000f2e007c0c */ /* 0x020fc6000c761270 */
[----:B-1----:R1:W-:Y:S01]  /*8350*/  @P2 STG.E.U16 desc[UR10][R38.64], R24 ;  /* 0x0000001826002986 */ /* 0x0023e2000c10150a */
[----:B--2---:R-:W-:-:S03]  /*8360*/  LEA R42, P4, R47, R0, 0x1 ;  /* 0x000000002f2a7211 */ /* 0x004fc600078808ff */
[----:B------:R-:W2:Y:S04]  /*8370*/  LDL.LU R46, [R1+0x8c] ;  /* 0x00008c00012e7983 */ /* 0x000ea80000300800 */
[----:B------:R3:W-:Y:S01]  /*8380*/  @P1 STG.E.U16 desc[UR10][R40.64], R28 ;  /* 0x0000001c28001986 */ /* 0x0007e2000c10150a */
[----:B------:R-:W-:Y:S02]  /*8390*/  ISETP.LT.AND P1, PT, R44, UR15, !P0 ;  /* 0x0000000f2c007c0c */ /* 0x000fe4000c721270 */
[----:B0-----:R-:W-:Y:S01]  /*83a0*/  LEA R36, P2, R45, R0, 0x1 ;  /* 0x000000002d247211 */ /* 0x001fe200078408ff */
[----:B------:R-:W4:Y:S01]  /*83b0*/  LDL.LU R44, [R1+0x88] ;  /* 0x00008800012c7983 */ /* 0x000f220000300800 */
[-C--:B------:R-:W-:Y:S02]  /*83c0*/  LEA.HI.X.SX32 R43, R47, R2.reuse, 0x1, P4 ;  /* 0x000000022f2b7211 */ /* 0x080fe400020f0eff */
[----:B------:R-:W-:-:S02]  /*83d0*/  LEA.HI.X.SX32 R37, R45, R2, 0x1, P2 ;  /* 0x000000022d257211 */ /* 0x000fc400010f0eff */
[----:B------:R-:W-:Y:S01]  /*83e0*/  PRMT R8, R8, 0x7632, R8 ;  /* 0x0000763208087816 */ /* 0x000fe20000000008 */
[----:B------:R-:W-:Y:S01]  /*83f0*/  @P6 STG.E.U16 desc[UR10][R42.64], R32 ;  /* 0x000000202a006986 */ /* 0x000fe2000c10150a */
[----:B------:R-:W-:-:S03]  /*8400*/  ISETP.LT.AND P2, PT, R49, UR15, !P0 ;  /* 0x0000000f31007c0c */ /* 0x000fc6000c741270 */
[----:B------:R0:W-:Y:S01]  /*8410*/  @P5 STG.E.U16 desc[UR10][R36.64], R8 ;  /* 0x0000000824005986 */ /* 0x0001e2000c10150a */
[----:B------:R-:W-:Y:S02]  /*8420*/  ISETP.LT.AND P5, PT, R48, UR15, !P0 ;  /* 0x0000000f30007c0c */ /* 0x000fe4000c7a1270 */
[----:B------:R-:W-:Y:S01]  /*8430*/  PRMT R20, R4, 0x7632, R20 ;  /* 0x0000763204147816 */ /* 0x000fe20000000014 */
[----:B------:R-:W5:Y:S04]  /*8440*/  LDL.LU R49, [R1+0x84] ;  /* 0x0000840001317983 */ /* 0x000f680000300800 */
[----:B------:R-:W5:Y:S04]  /*8450*/  LDL.LU R48, [R1+0x80] ;  /* 0x0000800001307983 */ /* 0x000f680000300800 */
[----:B------:R-:W5:Y:S01]  /*8460*/  LDL.LU R4, [R1+0x7c] ;  /* 0x00007c0001047983 */ /* 0x000f620000300800 */
[----:B------:R-:W-:-:S04]  /*8470*/  IMAD R45, R3, 0x4, R45 ;  /* 0x00000004032d7824 */ /* 0x000fc800078e022d */
[----:B------:R-:W-:Y:S01]  /*8480*/  IMAD R47, R3, 0x4, R45 ;  /* 0x00000004032f7824 */ /* 0x000fe200078e022d */
[----:B-1----:R-:W-:-:S04]  /*8490*/  LEA R38, P6, R45, R0, 0x1 ;  /* 0x000000002d267211 */ /* 0x002fc800078c08ff */
[----:B------:R-:W-:Y:S01]  /*84a0*/  LEA.HI.X.SX32 R39, R45, R2, 0x1, P6 ;  /* 0x000000022d277211 */ /* 0x000fe200030f0eff */
[----:B------:R-:W-:Y:S01]  /*84b0*/  IMAD R45, R3, 0x4, R47 ;  /* 0x00000004032d7824 */ /* 0x000fe200078e022f */
[----:B---3--:R-:W-:Y:S02]  /*84c0*/  LEA R40, P6, R47, R0, 0x1 ;  /* 0x000000002f287211 */ /* 0x008fe400078c08ff */
[----:B------:R-:W-:Y:S01]  /*84d0*/  ISETP.LT.AND P4, PT, R51, UR15, !P0 ;  /* 0x0000000f33007c0c */ /* 0x000fe2000c781270 */
[----:B0-----:R-:W-:Y:S01]  /*84e0*/  IMAD R37, R3, 0x4, R45 ;  /* 0x0000000403257824 */ /* 0x001fe200078e022d */
[----:B------:R-:W-:Y:S02]  /*84f0*/  LEA.HI.X.SX32 R41, R47, R2, 0x1, P6 ;  /* 0x000000022f297211 */ /* 0x000fe400030f0eff */
[----:B------:R-:W-:Y:S02]  /*8500*/  LEA R42, P6, R45, R0, 0x1 ;  /* 0x000000002d2a7211 */ /* 0x000fe400078c08ff */
[----:B------:R-:W-:-:S02]  /*8510*/  PRMT R12, R12, 0x7632, R12 ;  /* 0x000076320c0c7816 */ /* 0x000fc4000000000c */
[----:B------:R-:W-:Y:S01]  /*8520*/  LEA.HI.X.SX32 R43, R45, R2, 0x1, P6 ;  /* 0x000000022d2b7211 */ /* 0x000fe200030f0eff */
[----:B------:R-:W-:Y:S01]  /*8530*/  IMAD R45, R3, 0x4, R37 ;  /* 0x00000004032d7824 */ /* 0x000fe200078e0225 */
[C---:B------:R-:W-:Y:S01]  /*8540*/  LEA R36, P6, R37.reuse, R0, 0x1 ;  /* 0x0000000025247211 */ /* 0x040fe200078c08ff */
[----:B------:R0:W-:Y:S01]  /*8550*/  @P3 STG.E.U16 desc[UR10][R38.64], R12 ;  /* 0x0000000c26003986 */ /* 0x0001e2000c10150a */
[----:B------:R-:W-:Y:S02]  /*8560*/  PRMT R16, R16, 0x7632, R16 ;  /* 0x0000763210107816 */ /* 0x000fe40000000010 */
[----:B------:R-:W-:Y:S01]  /*8570*/  LEA.HI.X.SX32 R37, R37, R2, 0x1, P6 ;  /* 0x0000000225257211 */ /* 0x000fe200030f0eff */
[----:B------:R1:W-:Y:S01]  /*8580*/  @P1 STG.E.U16 desc[UR10][R40.64], R20 ;  /* 0x0000001428001986 */ /* 0x0003e2000c10150a */
[----:B------:R-:W-:-:S03]  /*8590*/  ISETP.LT.AND P3, PT, R50, UR15, !P0 ;  /* 0x0000000f32007c0c */ /* 0x000fc6000c761270 */
[----:B------:R3:W-:Y:S01]  /*85a0*/  @P4 STG.E.U16 desc[UR10][R42.64], R16 ;  /* 0x000000102a004986 */ /* 0x0007e2000c10150a */
[----:B0-----:R-:W-:Y:S01]  /*85b0*/  LEA R38, P6, R45, R0, 0x1 ;  /* 0x000000002d267211 */ /* 0x001fe200078c08ff */
[----:B-1----:R-:W-:-:S03]  /*85c0*/  IMAD R41, R3, 0x4, R45 ;  /* 0x0000000403297824 */ /* 0x002fc600078e022d */
[----:B------:R-:W-:Y:S02]  /*85d0*/  LEA.HI.X.SX32 R39, R45, R2, 0x1, P6 ;  /* 0x000000022d277211 */ /* 0x000fe400030f0eff */
[----:B------:R-:W-:Y:S02]  /*85e0*/  PRMT R20, R20, 0x7632, R20 ;  /* 0x0000763214147816 */ /* 0x000fe40000000014 */
[----:B------:R-:W-:Y:S01]  /*85f0*/  LEA R40, P6, R41, R0, 0x1 ;  /* 0x0000000029287211 */ /* 0x000fe200078c08ff */
[----:B---3--:R-:W-:Y:S01]  /*8600*/  IMAD R43, R3, 0x4, R41 ;  /* 0x00000004032b7824 */ /* 0x008fe200078e0229 */
[----:B------:R-:W-:Y:S02]  /*8610*/  PRMT R24, R24, 0x7632, R24 ;  /* 0x0000763218187816 */ /* 0x000fe40000000018 */
[----:B------:R-:W-:Y:S02]  /*8620*/  LEA.HI.X.SX32 R41, R41, R2, 0x1, P6 ;  /* 0x0000000229297211 */ /* 0x000fe400030f0eff */
[----:B------:R-:W-:Y:S01]  /*8630*/  PRMT R28, R28, 0x7632, R28 ;  /* 0x000076321c1c7816 */ /* 0x000fe2000000001c */
[----:B------:R-:W-:Y:S04]  /*8640*/  @P2 STG.E.U16 desc[UR10][R36.64], R20 ;  /* 0x0000001424002986 */ /* 0x000fe8000c10150a */
[----:B------:R-:W-:Y:S04]  /*8650*/  @P5 STG.E.U16 desc[UR10][R38.64], R24 ;  /* 0x0000001826005986 */ /* 0x000fe8000c10150a */
[----:B------:R-:W-:Y:S01]  /*8660*/  @P3 STG.E.U16 desc[UR10][R40.64], R28 ;  /* 0x0000001c28003986 */ /* 0x000fe2000c10150a */
[----:B------:R-:W-:Y:S01]  /*8670*/  LEA R42, P6, R43, R0, 0x1 ;  /* 0x000000002b2a7211 */ /* 0x000fe200078c08ff */
[----:B------:R-:W-:Y:S01]  /*8680*/  IMAD R45, R3, 0x4, R43 ;  /* 0x00000004032d7824 */ /* 0x000fe200078e022b */
[----:B------:R-:W-:-:S02]  /*8690*/  PRMT R32, R32, 0x7632, R32 ;  /* 0x0000763220207816 */ /* 0x000fc40000000020 */
[----:B------:R-:W-:Y:S02]  /*86a0*/  LEA.HI.X.SX32 R43, R43, R2, 0x1, P6 ;  /* 0x000000022b2b7211 */ /* 0x000fe400030f0eff */
[----:B--2---:R-:W-:Y:S02]  /*86b0*/  ISETP.LT.AND P1, PT, R46, UR15, !P0 ;  /* 0x0000000f2e007c0c */ /* 0x004fe4000c721270 */
[----:B------:R-:W2:Y:S01]  /*86c0*/  LDL.LU R46, [R1+0x78] ;  /* 0x00007800012e7983 */ /* 0x000ea20000300800 */
[----:B----4-:R-:W-:-:S03]  /*86d0*/  ISETP.LT.AND P4, PT, R44, UR15, !P0 ;  /* 0x0000000f2c007c0c */ /* 0x010fc6000c781270 */
[----:B------:R-:W3:Y:S04]  /*86e0*/  LDL.LU R44, [R1+0x74] ;  /* 0x00007400012c7983 */ /* 0x000ee80000300800 */
[----:B------:R-:W4:Y:S04]  /*86f0*/  LDL.LU R8, [R1+0x70] ;  /* 0x0000700001087983 */ /* 0x000f280000300800 */
[----:B------:R-:W3:Y:S04]  /*8700*/  LDL.LU R12, [R1+0x6c] ;  /* 0x00006c00010c7983 */ /* 0x000ee80000300800 */
[----:B------:R-:W3:Y:S01]  /*8710*/  LDL.LU R16, [R1+0x68] ;  /* 0x0000680001107983 */ /* 0x000ee20000300800 */
[----:B-----5:R-:W-:-:S03]  /*8720*/  ISETP.LT.AND P3, PT, R4, UR15, !P0 ;  /* 0x0000000f04007c0c */ /* 0x020fc6000c761270 */
[----:B------:R-:W5:Y:S04]  /*8730*/  LDL.LU R4, [R1+0x64] ;  /* 0x0000640001047983 */ /* 0x000f680000300800 */
[----:B------:R0:W-:Y:S04]  /*8740*/  @P1 STG.E.U16 desc[UR10][R42.64], R32 ;  /* 0x000000202a001986 */ /* 0x0001e8000c10150a */
[----:B0-----:R-:W5:Y:S01]  /*8750*/  LDL.LU R32, [R1+0x60] ;  /* 0x0000600001207983 */ /* 0x001f620000300800 */
[----:B------:R-:W-:Y:S01]  /*8760*/  LEA R36, P6, R45, R0, 0x1 ;  /* 0x000000002d247211 */ /* 0x000fe200078c08ff */
[----:B------:R-:W-:Y:S01]  /*8770*/  IMAD R39, R3, 0x4, R45 ;  /* 0x0000000403277824 */ /* 0x000fe200078e022d */
[----:B------:R-:W-:Y:S01]  /*8780*/  ISETP.LT.AND P2, PT, R49, UR15, !P0 ;  /* 0x0000000f31007c0c */ /* 0x000fe2000c741270 */
[----:B------:R-:W5:Y:S01]  /*8790*/  LDL.LU R28, [R1+0x5c] ;  /* 0x00005c00011c7983 */ /* 0x000f620000300800 */
[----:B------:R-:W-:Y:S01]  /*87a0*/  LEA.HI.X.SX32 R37, R45, R2, 0x1, P6 ;  /* 0x000000022d257211 */ /* 0x000fe200030f0eff */
[----:B------:R-:W-:Y:S01]  /*87b0*/  IMAD R45, R3, 0x4, R39 ;  /* 0x00000004032d7824 */ /* 0x000fe200078e0227 */
[----:B------:R-:W-:-:S02]  /*87c0*/  LEA R38, P6, R39, R0, 0x1 ;  /* 0x0000000027267211 */ /* 0x000fc400078c08ff */
[----:B------:R-:W-:Y:S01]  /*87d0*/  ISETP.LT.AND P5, PT, R48, UR15, !P0 ;  /* 0x0000000f30007c0c */ /* 0x000fe2000c7a1270 */
[----:B------:R-:W-:Y:S01]  /*87e0*/  IMAD R47, R3, 0x4, R45 ;  /* 0x00000004032f7824 */ /* 0x000fe200078e022d */
[----:B------:R-:W-:Y:S02]  /*87f0*/  LEA.HI.X.SX32 R39, R39, R2, 0x1, P6 ;  /* 0x0000000227277211 */ /* 0x000fe400030f0eff */
[C---:B------:R-:W-:Y:S01]  /*8800*/  LEA R40, P6, R45.reuse, R0, 0x1 ;  /* 0x000000002d287211 */ /* 0x040fe200078c08ff */
[----:B------:R0:W-:Y:S03]  /*8810*/  @P4 STG.E.U16 desc[UR10][R36.64], R9 ;  /* 0x0000000924004986 */ /* 0x0001e6000c10150a */
[----:B------:R-:W-:Y:S01]  /*8820*/  LEA.HI.X.SX32 R41, R45, R2, 0x1, P6 ;  /* 0x000000022d297211 */ /* 0x000fe200030f0eff */
[----:B------:R-:W-:Y:S01]  /*8830*/  IMAD R45, R3, 0x4, R47 ;  /* 0x00000004032d7824 */ /* 0x000fe200078e022f */
[C---:B------:R-:W-:Y:S01]  /*8840*/  LEA R42, P6, R47.reuse, R0, 0x1 ;  /* 0x000000002f2a7211 */ /* 0x040fe200078c08ff */
[----:B------:R1:W-:Y:S03]  /*8850*/  @P2 STG.E.U16 desc[UR10][R38.64], R13 ;  /* 0x0000000d26002986 */ /* 0x0003e6000c10150a */
[----:B------:R-:W-:-:S02]  /*8860*/  LEA.HI.X.SX32 R43, R47, R2, 0x1, P6 ;  /* 0x000000022f2b7211 */ /* 0x000fc400030f0eff */
[----:B0-----:R-:W-:Y:S01]  /*8870*/  LEA R36, P6, R45, R0, 0x1 ;  /* 0x000000002d247211 */ /* 0x001fe200078c08ff */
[----:B------:R0:W-:Y:S01]  /*8880*/  @P5 STG.E.U16 desc[UR10][R40.64], R5 ;  /* 0x0000000528005986 */ /* 0x0001e2000c10150a */
[----:B------:R-:W-:Y:S02]  /*8890*/  IMAD R47, R3, 0x4, R45 ;  /* 0x00000004032f7824 */ /* 0x000fe400078e022d */
[----:B------:R-:W-:Y:S01]  /*88a0*/  LEA.HI.X.SX32 R37, R45, R2, 0x1, P6 ;  /* 0x000000022d257211 */ /* 0x000fe200030f0eff */
[----:B------:R-:W-:Y:S01]  /*88b0*/  @P3 STG.E.U16 desc[UR10][R42.64], R17 ;  /* 0x000000112a003986 */ /* 0x000fe2000c10150a */
[----:B------:R-:W-:Y:S01]  /*88c0*/  IMAD R45, R3, 0x4, R47 ;  /* 0x00000004032d7824 */ /* 0x000fe200078e022f */
[----:B-1----:R-:W-:-:S04]  /*88d0*/  LEA R38, P6, R47, R0, 0x1 ;  /* 0x000000002f267211 */ /* 0x002fc800078c08ff */
[----:B------:R-:W-:Y:S02]  /*88e0*/  LEA.HI.X.SX32 R39, R47, R2, 0x1, P6 ;  /* 0x000000022f277211 */ /* 0x000fe400030f0eff */
[----:B0-----:R-:W-:-:S04]  /*88f0*/  LEA R40, P6, R45, R0, 0x1 ;  /* 0x000000002d287211 */ /* 0x001fc800078c08ff */
[----:B------:R-:W-:Y:S02]  /*8900*/  LEA.HI.X.SX32 R41, R45, R2, 0x1, P6 ;  /* 0x000000022d297211 */ /* 0x000fe400030f0eff */
[----:B--2---:R-:W-:Y:S02]  /*8910*/  ISETP.LT.AND P1, PT, R46, UR15, !P0 ;  /* 0x0000000f2e007c0c */ /* 0x004fe4000c721270 */
[----:B----4-:R-:W-:Y:S02]  /*8920*/  ISETP.LT.AND P2, PT, R8, UR15, !P0 ;  /* 0x0000000f08007c0c */ /* 0x010fe4000c741270 */
[----:B------:R-:W2:Y:S01]  /*8930*/  LDL.LU R8, [R1+0x58] ;  /* 0x0000580001087983 */ /* 0x000ea20000300800 */
[----:B---3--:R-:W-:-:S03]  /*8940*/  ISETP.LT.AND P5, PT, R12, UR15, !P0 ;  /* 0x0000000f0c007c0c */ /* 0x008fc6000c7a1270 */
[----:B------:R-:W3:Y:S01]  /*8950*/  LDL.LU R12, [R1+0x54] ;  /* 0x00005400010c7983 */ /* 0x000ee20000300800 */
[----:B------:R-:W-:-:S04]  /*8960*/  ISETP.LT.AND P4, PT, R44, UR15, !P0 ;  /* 0x0000000f2c007c0c */ /* 0x000fc8000c781270 */
[----:B------:R-:W-:Y:S01]  /*8970*/  @P1 STG.E.U16 desc[UR10][R36.64], R21 ;  /* 0x0000001524001986 */ /* 0x000fe2000c10150a */
[----:B------:R-:W-:Y:S02]  /*8980*/  ISETP.LT.AND P3, PT, R16, UR15, !P0 ;  /* 0x0000000f10007c0c */ /* 0x000fe4000c761270 */
[----:B-----5:R-:W-:Y:S02]  /*8990*/  ISETP.LT.AND P1, PT, R4, UR15, !P0 ;  /* 0x0000000f04007c0c */ /* 0x020fe4000c721270 */
[----:B------:R-:W4:Y:S04]  /*89a0*/  LDL.LU R4, [R1+0x50] ;  /* 0x0000500001047983 */ /* 0x000f280000300800 */
[----:B------:R-:W5:Y:S04]  /*89b0*/  LDL.LU R16, [R1+0x4c] ;  /* 0x00004c0001107983 */ /* 0x000f680000300800 */
[----:B------:R-:W-:Y:S04]  /*89c0*/  @P4 STG.E.U16 desc[UR10][R38.64], R25 ;  /* 0x0000001926004986 */ /* 0x000fe8000c10150a */
[----:B------:R0:W-:Y:S01]  /*89d0*/  @P2 STG.E.U16 desc[UR10][R40.64], R29 ;  /* 0x0000001d28002986 */ /* 0x0001e2000c10150a */
[----:B------:R-:W-:-:S03]  /*89e0*/  ISETP.LT.AND P4, PT, R32, UR15, !P0 ;  /* 0x0000000f20007c0c */ /* 0x000fc6000c781270 */
[----:B0-----:R-:W5:Y:S04]  /*89f0*/  LDL.LU R40, [R1+0x48] ;  /* 0x0000480001287983 */ /* 0x001f680000300800 */
[----:B------:R-:W5:Y:S01]  /*8a00*/  LDL.LU R32, [R1+0x44] ;  /* 0x0000440001207983 */ /* 0x000f620000300800 */
[----:B------:R-:W-:-:S04]  /*8a10*/  IMAD R47, R3, 0x4, R45 ;  /* 0x00000004032f7824 */ /* 0x000fc800078e022d */
[----:B------:R-:W-:Y:S01]  /*8a20*/  IMAD R45, R3, 0x4, R47 ;  /* 0x00000004032d7824 */ /* 0x000fe200078e022f */
[----:B------:R-:W-:-:S04]  /*8a30*/  LEA R42, P6, R47, R0, 0x1 ;  /* 0x000000002f2a7211 */ /* 0x000fc800078c08ff */
[----:B------:R-:W-:Y:S01]  /*8a40*/  LEA.HI.X.SX32 R43, R47, R2, 0x1, P6 ;  /* 0x000000022f2b7211 */ /* 0x000fe200030f0eff */
[----:B------:R-:W-:Y:S01]  /*8a50*/  IMAD R47, R3, 0x4, R45 ;  /* 0x00000004032f7824 */ /* 0x000fe200078e022d */
[----:B------:R-:W-:Y:S02]  /*8a60*/  LEA R36, P6, R45, R0, 0x1 ;  /* 0x000000002d247211 */ /* 0x000fe400078c08ff */
[----:B------:R-:W-:Y:S01]  /*8a70*/  PRMT R5, R9, 0x7632, R5 ;  /* 0x0000763209057816 */ /* 0x000fe20000000005 */
[----:B------:R-:W-:Y:S01]  /*8a80*/  @P5 STG.E.U16 desc[UR10][R42.64], R33 ;  /* 0x000000212a005986 */ /* 0x000fe2000c10150a */
[----:B------:R-:W-:Y:S02]  /*8a90*/  LEA.HI.X.SX32 R37, R45, R2, 0x1, P6 ;  /* 0x000000022d257211 */ /* 0x000fe400030f0eff */
[----:B------:R-:W-:Y:S01]  /*8aa0*/  PRMT R17, R13, 0x7632, R17 ;  /* 0x000076320d117816 */ /* 0x000fe20000000011 */
[C---:B------:R-:W-:Y:S02]  /*8ab0*/  IMAD R13, R3.reuse, 0x4, R47 ;  /* 0x00000004030d7824 */ /* 0x040fe400078e022f */
[----:B------:R0:W-:Y:S02]  /*8ac0*/  @P3 STG.E.U16 desc[UR10][R36.64], R5 ;  /* 0x0000000524003986 */ /* 0x0001e4000c10150a */
[----:B------:R-:W-:Y:S01]  /*8ad0*/  IMAD R39, R3, 0x4, R13 ;  /* 0x0000000403277824 */ /* 0x000fe200078e020d */
[----:B------:R-:W-:-:S02]  /*8ae0*/  PRMT R20, R5, 0x7632, R20 ;  /* 0x0000763205147816 */ /* 0x000fc40000000014 */
[----:B------:R-:W-:Y:S01]  /*8af0*/  ISETP.LT.AND P2, PT, R28, UR15, !P0 ;  /* 0x0000000f1c007c0c */ /* 0x000fe2000c741270 */
[----:B------:R-:W-:Y:S01]  /*8b00*/  IMAD R41, R3, 0x4, R39 ;  /* 0x0000000403297824 */ /* 0x000fe200078e0227 */
[----:B------:R-:W-:Y:S01]  /*8b10*/  PRMT R24, R17, 0x7632, R24 ;  /* 0x0000763211187816 */ /* 0x000fe20000000018 */
[----:B0-----:R-:W5:Y:S01]  /*8b20*/  LDL.LU R36, [R1+0x40] ;  /* 0x0000400001247983 */ /* 0x001f620000300800 */
[----:B------:R-:W-:-:S03]  /*8b30*/  PRMT R25, R21, 0x7632, R25 ;  /* 0x0000763215197816 */ /* 0x000fc60000000019 */
[----:B------:R-:W5:Y:S04]  /*8b40*/  LDL.LU R38, [R1+0x3c] ;  /* 0x00003c0001267983 */ /* 0x000f680000300800 */
[----:B------:R-:W5:Y:S01]  /*8b50*/  LDL.LU R28, [R1+0x38] ;  /* 0x00003800011c7983 */ /* 0x000f620000300800 */
[----:B--2---:R-:W-:Y:S02]  /*8b60*/  ISETP.LT.AND P5, PT, R8, UR15, !P0 ;  /* 0x0000000f08007c0c */ /* 0x004fe4000c7a1270 */
[C---:B------:R-:W-:Y:S02]  /*8b70*/  LEA R8, P6, R47.reuse, R0, 0x1 ;  /* 0x000000002f087211 */ /* 0x040fe400078c08ff */
[----:B---3--:R-:W-:Y:S02]  /*8b80*/  ISETP.LT.AND P3, PT, R12, UR15, !P0 ;  /* 0x0000000f0c007c0c */ /* 0x008fe4000c761270 */
[----:B------:R-:W-:-:S02]  /*8b90*/  LEA.HI.X.SX32 R9, R47, R2, 0x1, P6 ;  /* 0x000000022f097211 */ /* 0x000fc400030f0eff */
[----:B------:R-:W-:-:S03]  /*8ba0*/  LEA R12, P6, R13, R0, 0x1 ;  /* 0x000000000d0c7211 */ /* 0x000fc600078c08ff */
[----:B------:R0:W-:Y:S01]  /*8bb0*/  @P1 STG.E.U16 desc[UR10][R8.64], R17 ;  /* 0x0000001108001986 */ /* 0x0001e2000c10150a */
[----:B------:R-:W-:Y:S02]  /*8bc0*/  LEA.HI.X.SX32 R13, R13, R2, 0x1, P6 ;  /* 0x000000020d0d7211 */ /* 0x000fe400030f0eff */
[----:B----4-:R-:W-:Y:S02]  /*8bd0*/  ISETP.LT.AND P1, PT, R4, UR15, !P0 ;  /* 0x0000000f04007c0c */ /* 0x010fe4000c721270 */
[C---:B------:R-:W-:Y:S01]  /*8be0*/  LEA R4, P6, R39.reuse, R0, 0x1 ;  /* 0x0000000027047211 */ /* 0x040fe200078c08ff */
[----:B------:R1:W-:Y:S01]  /*8bf0*/  @P4 STG.E.U16 desc[UR10][R12.64], R20 ;  /* 0x000000140c004986 */ /* 0x0003e2000c10150a */
[----:B-----5:R-:W-:Y:S02]  /*8c00*/  ISETP.LT.AND P4, PT, R16, UR15, !P0 ;  /* 0x0000000f10007c0c */ /* 0x020fe4000c781270 */
[----:B------:R-:W-:Y:S02]  /*8c10*/  LEA.HI.X.SX32 R5, R39, R2, 0x1, P6 ;  /* 0x0000000227057211 */ /* 0x000fe400030f0eff */
[----:B------:R-:W-:-:S04]  /*8c20*/  LEA R16, P6, R41, R0, 0x1 ;  /* 0x0000000029107211 */ /* 0x000fc800078c08ff */
[----:B0-----:R-:W-:Y:S01]  /*8c30*/  LEA.HI.X.SX32 R17, R41, R2, 0x1, P6 ;  /* 0x0000000229117211 */ /* 0x001fe200030f0eff */
[----:B------:R0:W-:Y:S04]  /*8c40*/  @P2 STG.E.U16 desc[UR10][R4.64], R24 ;  /* 0x0000001804002986 */ /* 0x0001e8000c10150a */
[----:B------:R2:W-:Y:S01]  /*8c50*/  @P5 STG.E.U16 desc[UR10][R16.64], R25 ;  /* 0x0000001910005986 */ /* 0x0005e2000c10150a */
[----:B------:R-:W-:-:S03]  /*8c60*/  ISETP.LT.AND P5, PT, R32, UR15, !P0 ;  /* 0x0000000f20007c0c */ /* 0x000fc6000c7a1270 */
[----:B------:R-:W3:Y:S04]  /*8c70*/  LDL.LU R32, [R1+0x34] ;  /* 0x0000340001207983 */ /* 0x000ee80000300800 */
[----:B-1----:R-:W4:Y:S01]  /*8c80*/  LDL.LU R20, [R1+0x30] ;  /* 0x0000300001147983 */ /* 0x002f220000300800 */
[----:B------:R-:W-:Y:S01]  /*8c90*/  IMAD R9, R3, 0x4, R41 ;  /* 0x0000000403097824 */ /* 0x000fe200078e0229 */
[----:B0-----:R-:W-:Y:S02]  /*8ca0*/  PRMT R5, R25, 0x7632, R5 ;  /* 0x0000763219057816 */ /* 0x001fe40000000005 */
[----:B------:R-:W-:Y:S01]  /*8cb0*/  PRMT R29, R29, 0x7632, R29 ;  /* 0x000076321d1d7816 */ /* 0x000fe2000000001d */
[----:B------:R-:W-:Y:S01]  /*8cc0*/  IMAD R13, R3, 0x4, R9 ;  /* 0x00000004030d7824 */ /* 0x000fe200078e0209 */
[----:B------:R-:W-:Y:S01]  /*8cd0*/  LEA R8, P6, R9, R0, 0x1 ;  /* 0x0000000009087211 */ /* 0x000fe200078c08ff */
[----:B------:R-:W5:Y:S02]  /*8ce0*/  LDL.LU R37, [R1+0x2c] ;  /* 0x00002c0001257983 */ /* 0x000f640000300800 */
[----:B------:R-:W-:Y:S01]  /*8cf0*/  IMAD R21, R3, 0x4, R13 ;  /* 0x0000000403157824 */ /* 0x000fe200078e020d */
[----:B------:R-:W-:-:S02]  /*8d00*/  LEA.HI.X.SX32 R9, R9, R2, 0x1, P6 ;  /* 0x0000000209097211 */ /* 0x000fc400030f0eff */
[----:B------:R-:W-:Y:S01]  /*8d10*/  LEA R12, P6, R13, R0, 0x1 ;  /* 0x000000000d0c7211 */ /* 0x000fe200078c08ff */
[----:B--2---:R-:W-:-:S03]  /*8d20*/  IMAD R17, R3, 0x4, R21 ;  /* 0x0000000403117824 */ /* 0x004fc600078e0215 */
[----:B------:R-:W-:Y:S02]  /*8d30*/  LEA.HI.X.SX32 R13, R13, R2, 0x1, P6 ;  /* 0x000000020d0d7211 */ /* 0x000fe400030f0eff */
[----:B------:R-:W-:Y:S01]  /*8d40*/  LEA R4, P6, R21, R0, 0x1 ;  /* 0x0000000015047211 */ /* 0x000fe200078c08ff */
[----:B------:R0:W-:Y:S01]  /*8d50*/  @P3 STG.E.U16 desc[UR10][R8.64], R5 ;  /* 0x0000000508003986 */ /* 0x0001e2000c10150a */
[----:B------:R-:W-:-:S03]  /*8d60*/  ISETP.LT.AND P2, PT, R40, UR15, !P0 ;  /* 0x0000000f28007c0c */ /* 0x000fc6000c741270 */
[----:B------:R-:W-:Y:S01]  /*8d70*/  @P1 STG.E.U16 desc[UR10][R12.64], R29 ;  /* 0x0000001d0c001986 */ /* 0x000fe2000c10150a */
[----:B------:R-:W-:Y:S02]  /*8d80*/  LEA R16, P1, R17, R0, 0x1 ;  /* 0x0000000011107211 */ /* 0x000fe400078208ff */
[-C--:B0-----:R-:W-:Y:S01]  /*8d90*/  LEA.HI.X.SX32 R5, R21, R2.reuse, 0x1, P6 ;  /* 0x0000000215057211 */ /* 0x081fe200030f0eff */
[----:B------:R-:W-:Y:S01]  /*8da0*/  IMAD R21, R3, 0x4, R17 ;  /* 0x0000000403157824 */ /* 0x000fe200078e0211 */
[----:B------:R-:W-:Y:S02]  /*8db0*/  ISETP.LT.AND P3, PT, R36, UR15, !P0 ;  /* 0x0000000f24007c0c */ /* 0x000fe4000c761270 */
[----:B------:R-:W-:Y:S01]  /*8dc0*/  LEA.HI.X.SX32 R17, R17, R2, 0x1, P1 ;  /* 0x0000000211117211 */ /* 0x000fe200008f0eff */
[----:B------:R-:W2:Y:S01]  /*8dd0*/  LDL.LU R36, [R1+0x28] ;  /* 0x0000280001247983 */ /* 0x000ea20000300800 */
[----:B------:R-:W-:Y:S02]  /*8de0*/  LEA R8, P6, R21, R0, 0x1 ;  /* 0x0000000015087211 */ /* 0x000fe400078c08ff */
[----:B------:R-:W-:-:S02]  /*8df0*/  ISETP.LT.AND P1, PT, R28, UR15, !P0 ;  /* 0x0000000f1c007c0c */ /* 0x000fc4000c721270 */
[----:B------:R-:W2:Y:S01]  /*8e00*/  LDL.LU R28, [R1+0x24] ;  /* 0x00002400011c7983 */ /* 0x000ea20000300800 */
[----:B------:R-:W-:Y:S02]  /*8e10*/  PRMT R33, R33, 0x7632, R33 ;  /* 0x0000763221217816 */ /* 0x000fe40000000021 */
[----:B------:R-:W-:Y:S01]  /*8e20*/  LEA.HI.X.SX32 R9, R21, R2, 0x1, P6 ;  /* 0x0000000215097211 */ /* 0x000fe200030f0eff */
[----:B------:R-:W2:Y:S04]  /*8e30*/  LDL.LU R24, [R1+0x20] ;  /* 0x0000200001187983 */ /* 0x000ea80000300800 */
[----:B------:R0:W-:Y:S04]  /*8e40*/  @P4 STG.E.U16 desc[UR10][R4.64], R33 ;  /* 0x0000002104004986 */ /* 0x0001e8000c10150a */
[----:B------:R1:W-:Y:S04]  /*8e50*/  @P2 STG.E.U16 desc[UR10][R16.64], R10 ;  /* 0x0000000a10002986 */ /* 0x0003e8000c10150a */
[----:B------:R1:W-:Y:S04]  /*8e60*/  @P5 STG.E.U16 desc[UR10][R8.64], R14 ;  /* 0x0000000e08005986 */ /* 0x0003e8000c10150a */
[----:B0-----:R-:W2:Y:S01]  /*8e70*/  LDL.LU R33, [R1+0x1c] ;  /* 0x00001c0001217983 */ /* 0x001ea20000300800 */
[----:B----4-:R-:W-:-:S03]  /*8e80*/  ISETP.LT.AND P5, PT, R20, UR15, !P0 ;  /* 0x0000000f14007c0c */ /* 0x010fc6000c7a1270 */
[----:B------:R-:W4:Y:S01]  /*8e90*/  LDL.LU R20, [R1+0x18] ;  /* 0x0000180001147983 */ /* 0x000f220000300800 */
[----:B------:R-:W-:-:S04]  /*8ea0*/  IMAD R25, R3, 0x4, R21 ;  /* 0x0000000403197824 */ /* 0x000fc800078e0215 */
[----:B------:R-:W-:Y:S01]  /*8eb0*/  IMAD R21, R3, 0x4, R25 ;  /* 0x0000000403157824 */ /* 0x000fe200078e0219 */
[C---:B------:R-:W-:Y:S02]  /*8ec0*/  LEA R12, P2, R25.reuse, R0, 0x1 ;  /* 0x00000000190c7211 */ /* 0x040fe400078408ff */
[----:B------:R-:W-:Y:S02]  /*8ed0*/  ISETP.LT.AND P4, PT, R38, UR15, !P0 ;  /* 0x0000000f26007c0c */ /* 0x000fe4000c781270 */
[----:B------:R-:W-:Y:S01]  /*8ee0*/  LEA.HI.X.SX32 R13, R25, R2, 0x1, P2 ;  /* 0x00000002190d7211 */ /* 0x000fe200010f0eff */
[----:B------:R-:W-:Y:S01]  /*8ef0*/  IMAD R25, R3, 0x4, R21 ;  /* 0x0000000403197824 */ /* 0x000fe200078e0215 */
[C---:B------:R-:W-:Y:S02]  /*8f00*/  LEA R4, P6, R21.reuse, R0, 0x1 ;  /* 0x0000000015047211 */ /* 0x040fe400078c08ff */
[----:B---3--:R-:W-:Y:S01]  /*8f10*/  ISETP.LT.AND P2, PT, R32, UR15, !P0 ;  /* 0x0000000f20007c0c */ /* 0x008fe2000c741270 */
[----:B------:R0:W-:Y:S01]  /*8f20*/  @P3 STG.E.U16 desc[UR10][R12.64], R6 ;  /* 0x000000060c003986 */ /* 0x0001e2000c10150a */
[----:B------:R-:W-:Y:S01]  /*8f30*/  LEA.HI.X.SX32 R5, R21, R2, 0x1, P6 ;  /* 0x0000000215057211 */ /* 0x000fe200030f0eff */
[----:B------:R-:W-:Y:S01]  /*8f40*/  IMAD R21, R3, 0x4, R25 ;  /* 0x0000000403157824 */ /* 0x000fe200078e0219 */
[C---:B-1----:R-:W-:Y:S01]  /*8f50*/  LEA R16, P3, R25.reuse, R0, 0x1 ;  /* 0x0000000019107211 */ /* 0x042fe200078608ff */
[----:B------:R-:W3:Y:S03]  /*8f60*/  LDL.LU R32, [R1+0x14] ;  /* 0x0000140001207983 */ /* 0x000ee60000300800 */
[----:B------:R-:W-:Y:S01]  /*8f70*/  LEA.HI.X.SX32 R17, R25, R2, 0x1, P3 ;  /* 0x0000000219117211 */ /* 0x000fe200018f0eff */
[----:B------:R-:W-:Y:S01]  /*8f80*/  IMAD R25, R3, 0x4, R21 ;  /* 0x0000000403197824 */ /* 0x000fe200078e0215 */
[----:B------:R-:W-:Y:S01]  /*8f90*/  LEA R8, P6, R21, R0, 0x1 ;  /* 0x0000000015087211 */ /* 0x000fe200078c08ff */
[----:B------:R1:W-:Y:S01]  /*8fa0*/  @P4 STG.E.U16 desc[UR10][R4.64], R18 ;  /* 0x0000001204004986 */ /* 0x0003e2000c10150a */
[----:B-----5:R-:W-:-:S02]  /*8fb0*/  ISETP.LT.AND P4, PT, R37, UR15, !P0 ;  /* 0x0000000f25007c0c */ /* 0x020fc4000c781270 */
[----:B------:R-:W-:Y:S01]  /*8fc0*/  LEA.HI.X.SX32 R9, R21, R2, 0x1, P6 ;  /* 0x0000000215097211 */ /* 0x000fe200030f0eff */
[----:B------:R5:W-:Y:S01]  /*8fd0*/  @P1 STG.E.U16 desc[UR10][R16.64], R22 ;  /* 0x0000001610001986 */ /* 0x000be2000c10150a */
[----:B0-----:R-:W-:Y:S01]  /*8fe0*/  LEA R12, P1, R25, R0, 0x1 ;  /* 0x00000000190c7211 */ /* 0x001fe200078208ff */
[----:B------:R-:W-:Y:S02]  /*8ff0*/  IMAD R21, R3, 0x4, R25 ;  /* 0x0000000403157824 */ /* 0x000fe400078e0219 */
[----:B------:R-:W3:Y:S01]  /*9000*/  LDL.LU R29, [R1+0x10] ;  /* 0x00001000011d7983 */ /* 0x000ee20000300800 */
[----:B------:R-:W-:Y:S01]  /*9010*/  LEA.HI.X.SX32 R13, R25, R2, 0x1, P1 ;  /* 0x00000002190d7211 */ /* 0x000fe200008f0eff */
[----:B------:R-:W-:Y:S01]  /*9020*/  IMAD R25, R3, 0x4, R21 ;  /* 0x0000000403197824 */ /* 0x000fe200078e0215 */
[----:B-1----:R-:W-:Y:S02]  /*9030*/  LEA R4, P6, R21, R0, 0x1 ;  /* 0x0000000015047211 */ /* 0x002fe400078c08ff */
[----:B--2---:R-:W-:-:S02]  /*9040*/  ISETP.LT.AND P1, PT, R28, UR15, !P0 ;  /* 0x0000000f1c007c0c */ /* 0x004fc4000c721270 */
[----:B------:R-:W2:Y:S01]  /*9050*/  LDL.LU R28, [R1+0xc] ;  /* 0x00000c00011c7983 */ /* 0x000ea20000300800 */
[----:B------:R-:W-:Y:S02]  /*9060*/  ISETP.LT.AND P3, PT, R36, UR15, !P0 ;  /* 0x0000000f24007c0c */ /* 0x000fe4000c761270 */
[----:B------:R-:W-:Y:S01]  /*9070*/  LEA.HI.X.SX32 R5, R21, R2, 0x1, P6 ;  /* 0x0000000215057211 */ /* 0x000fe200030f0eff */
[----:B------:R-:W-:Y:S01]  /*9080*/  @P2 STG.E.U16 desc[UR10][R8.64], R26 ;  /* 0x0000001a08002986 */ /* 0x000fe2000c10150a */
[----:B------:R-:W-:Y:S02]  /*9090*/  ISETP.LT.AND P2, PT, R24, UR15, !P0 ;  /* 0x0000000f18007c0c */ /* 0x000fe4000c741270 */
[----:B-----5:R-:W-:Y:S01]  /*90a0*/  LEA R16, P6, R25, R0, 0x1 ;  /* 0x0000000019107211 */ /* 0x020fe200078c08ff */
[----:B------:R-:W5:Y:S01]  /*90b0*/  LDL.LU R24, [R1+0x8] ;  /* 0x0000080001187983 */ /* 0x000f620000300800 */
[----:B------:R-:W-:-:S03]  /*90c0*/  PRMT R10, R10, 0x7632, R10 ;  /* 0x000076320a0a7816 */ /* 0x000fc6000000000a */
[----:B------:R-:W-:Y:S01]  /*90d0*/  @P5 STG.E.U16 desc[UR10][R12.64], R30 ;  /* 0x0000001e0c005986 */ /* 0x000fe2000c10150a */
[----:B------:R-:W-:-:S03]  /*90e0*/  LEA.HI.X.SX32 R17, R25, R2, 0x1, P6 ;  /* 0x0000000219117211 */ /* 0x000fc600030f0eff */
[----:B------:R-:W-:Y:S04]  /*90f0*/  @P4 STG.E.U16 desc[UR10][R4.64], R34 ;  /* 0x0000002204004986 */ /* 0x000fe8000c10150a */
[----:B------:R0:W-:Y:S01]  /*9100*/  @P3 STG.E.U16 desc[UR10][R16.64], R10 ;  /* 0x0000000a10003986 */ /* 0x0001e2000c10150a */
[----:B----4-:R-:W-:-:S03]  /*9110*/  ISETP.LT.AND P4, PT, R20, UR15, !P0 ;  /* 0x0000000f14007c0c */ /* 0x010fc6000c781270 */
[----:B------:R-:W4:Y:S04]  /*9120*/  LDL.LU R20, [R1+0x4] ;  /* 0x0000040001147983 */ /* 0x000f280000300800 */
[----:B0-----:R-:W4:Y:S01]  /*9130*/  LDL.LU R10, [R1] ;  /* 0x00000000010a7983 */ /* 0x001f220000300800 */
[----:B------:R-:W-:-:S04]  /*9140*/  IMAD R9, R3, 0x4, R25 ;  /* 0x0000000403097824 */ /* 0x000fc800078e0219 */
[----:B------:R-:W-:Y:S01]  /*9150*/  IMAD R21, R3, 0x4, R9 ;  /* 0x0000000403157824 */ /* 0x000fe200078e0209 */
[----:B------:R-:W-:-:S03]  /*9160*/  LEA R8, P6, R9, R0, 0x1 ;  /* 0x0000000009087211 */ /* 0x000fc600078c08ff */
[----:B------:R-:W-:Y:S01]  /*9170*/  IMAD R5, R3, 0x4, R21 ;  /* 0x0000000403057824 */ /* 0x000fe200078e0215 */
[----:B------:R-:W-:Y:S02]  /*9180*/  LEA.HI.X.SX32 R9, R9, R2, 0x1, P6 ;  /* 0x0000000209097211 */ /* 0x000fe400030f0eff */
[----:B------:R-:W-:Y:S01]  /*9190*/  LEA R12, P6, R21, R0, 0x1 ;  /* 0x00000000150c7211 */ /* 0x000fe200078c08ff */
[----:B------:R-:W-:Y:S01]  /*91a0*/  IMAD R17, R3, 0x4, R5 ;  /* 0x0000000403117824 */ /* 0x000fe200078e0205 */
[----:B------:R-:W-:Y:S02]  /*91b0*/  ISETP.LT.AND P5, PT, R33, UR15, !P0 ;  /* 0x0000000f21007c0c */ /* 0x000fe4000c7a1270 */
[----:B------:R-:W-:Y:S02]  /*91c0*/  LEA.HI.X.SX32 R13, R21, R2, 0x1, P6 ;  /* 0x00000002150d7211 */ /* 0x000fe400030f0eff */
[----:B------:R-:W-:Y:S02]  /*91d0*/  LEA R4, P6, R5, R0, 0x1 ;  /* 0x0000000005047211 */ /* 0x000fe400078c08ff */
[----:B------:R-:W-:Y:S01]  /*91e0*/  PRMT R14, R14, 0x7632, R14 ;  /* 0x000076320e0e7816 */ /* 0x000fe2000000000e */
[----:B------:R-:W-:Y:S01]  /*91f0*/  IMAD R21, R3, 0x4, R17 ;  /* 0x0000000403157824 */ /* 0x000fe200078e0211 */
[----:B------:R-:W-:-:S02]  /*9200*/  PRMT R6, R6, 0x7632, R6 ;  /* 0x0000763206067816 */ /* 0x000fc40000000006 */
[----:B------:R-:W-:Y:S02]  /*9210*/  LEA.HI.X.SX32 R5, R5, R2, 0x1, P6 ;  /* 0x0000000205057211 */ /* 0x000fe400030f0eff */
[C---:B------:R-:W-:Y:S01]  /*9220*/  LEA R16, P6, R17.reuse, R0, 0x1 ;  /* 0x0000000011107211 */ /* 0x040fe200078c08ff */
[----:B------:R0:W-:Y:S01]  /*9230*/  @P1 STG.E.U16 desc[UR10][R8.64], R14 ;  /* 0x0000000e08001986 */ /* 0x0001e2000c10150a */
[----:B------:R-:W-:Y:S02]  /*9240*/  PRMT R18, R18, 0x7632, R18 ;  /* 0x0000763212127816 */ /* 0x000fe40000000012 */
[----:B------:R-:W-:Y:S01]  /*9250*/  LEA.HI.X.SX32 R17, R17, R2, 0x1, P6 ;  /* 0x0000000211117211 */ /* 0x000fe200030f0eff */
[----:B------:R1:W-:Y:S01]  /*9260*/  @P2 STG.E.U16 desc[UR10][R12.64], R6 ;  /* 0x000000060c002986 */ /* 0x0003e2000c10150a */
[----:B---3--:R-:W-:-:S03]  /*9270*/  ISETP.LT.AND P3, PT, R32, UR15, !P0 ;  /* 0x0000000f20007c0c */ /* 0x008fc6000c761270 */
[----:B------:R3:W-:Y:S01]  /*9280*/  @P5 STG.E.U16 desc[UR10][R4.64], R18 ;  /* 0x0000001204005986 */ /* 0x0007e2000c10150a */
[----:B0-----:R-:W-:Y:S01]  /*9290*/  LEA R8, P6, R21, R0, 0x1 ;  /* 0x0000000015087211 */ /* 0x001fe200078c08ff */
[----:B-1----:R-:W-:-:S03]  /*92a0*/  IMAD R13, R3, 0x4, R21 ;  /* 0x00000004030d7824 */ /* 0x002fc600078e0215 */
[----:B------:R-:W-:Y:S01]  /*92b0*/  LEA.HI.X.SX32 R9, R21, R2, 0x1, P6 ;  /* 0x0000000215097211 */ /* 0x000fe200030f0eff */
[----:B---3--:R-:W-:Y:S01]  /*92c0*/  IMAD R5, R3, 0x4, R13 ;  /* 0x0000000403057824 */ /* 0x008fe200078e020d */
[----:B------:R-:W-:Y:S02]  /*92d0*/  LEA R12, P6, R13, R0, 0x1 ;  /* 0x000000000d0c7211 */ /* 0x000fe400078c08ff */
[----:B------:R-:W-:Y:S01]  /*92e0*/  PRMT R22, R22, 0x7632, R22 ;  /* 0x0000763216167816 */ /* 0x000fe20000000016 */
[----:B------:R-:W-:Y:S01]  /*92f0*/  IMAD R21, R3, 0x4, R5 ;  /* 0x0000000403157824 */ /* 0x000fe200078e0205 */
[----:B------:R-:W-:Y:S02]  /*9300*/  PRMT R26, R26, 0x7632, R26 ;  /* 0x000076321a1a7816 */ /* 0x000fe4000000001a */
[----:B------:R-:W-:Y:S02]  /*9310*/  LEA.HI.X.SX32 R13, R13, R2, 0x1, P6 ;  /* 0x000000020d0d7211 */ /* 0x000fe400030f0eff */
[----:B------:R-:W-:-:S02]  /*9320*/  LEA R4, P6, R5, R0, 0x1 ;  /* 0x0000000005047211 */ /* 0x000fc400078c08ff */
[----:B------:R-:W-:Y:S01]  /*9330*/  ISETP.LT.AND P1, PT, R29, UR15, !P0 ;  /* 0x0000000f1d007c0c */ /* 0x000fe2000c721270 */
[----:B------:R0:W-:Y:S01]  /*9340*/  @P4 STG.E.U16 desc[UR10][R16.64], R22 ;  /* 0x0000001610004986 */ /* 0x0001e2000c10150a */
[----:B------:R-:W-:-:S03]  /*9350*/  LEA.HI.X.SX32 R5, R5, R2, 0x1, P6 ;  /* 0x0000000205057211 */ /* 0x000fc600030f0eff */
[----:B------:R1:W-:Y:S01]  /*9360*/  @P3 STG.E.U16 desc[UR10][R8.64], R26 ;  /* 0x0000001a08003986 */ /* 0x0003e2000c10150a */
[----:B--2---:R-:W-:Y:S02]  /*9370*/  ISETP.LT.AND P2, PT, R28, UR15, !P0 ;  /* 0x0000000f1c007c0c */ /* 0x004fe4000c741270 */
[----:B------:R-:W-:Y:S02]  /*9380*/  PRMT R6, R30, 0x7632, R6 ;  /* 0x000076321e067816 */ /* 0x000fe40000000006 */
[----:B0-----:R-:W-:Y:S01]  /*9390*/  LEA R16, P6, R21, R0, 0x1 ;  /* 0x0000000015107211 */ /* 0x001fe200078c08ff */
[----:B-1----:R-:W-:-:S03]  /*93a0*/  IMAD R9, R3, 0x4, R21 ;  /* 0x0000000403097824 */ /* 0x002fc600078e0215 */
[----:B------:R-:W-:Y:S02]  /*93b0*/  LEA.HI.X.SX32 R17, R21, R2, 0x1, P6 ;  /* 0x0000000215117211 */ /* 0x000fe400030f0eff */
[----:B-----5:R-:W-:Y:S01]  /*93c0*/  ISETP.LT.AND P5, PT, R24, UR15, !P0 ;  /* 0x0000000f18007c0c */ /* 0x020fe2000c7a1270 */
[----:B------:R-:W-:Y:S01]  /*93d0*/  IMAD R21, R3, 0x4, R9 ;  /* 0x0000000403157824 */ /* 0x000fe200078e0209 */
[----:B------:R-:W-:Y:S01]  /*93e0*/  LEA R8, P6, R9, R0, 0x1 ;  /* 0x0000000009087211 */ /* 0x000fe200078c08ff */
[----:B------:R0:W-:Y:S01]  /*93f0*/  @P1 STG.E.U16 desc[UR10][R12.64], R6 ;  /* 0x000000060c001986 */ /* 0x0001e2000c10150a */
[----:B------:R-:W-:Y:S01]  /*9400*/  PRMT R34, R34, 0x7632, R34 ;  /* 0x0000763222227816 */ /* 0x000fe20000000022 */
[----:B------:R-:W-:Y:S01]  /*9410*/  IMAD R25, R3, 0x4, R21 ;  /* 0x0000000403197824 */ /* 0x000fe200078e0215 */
[----:B------:R-:W-:-:S03]  /*9420*/  LEA.HI.X.SX32 R9, R9, R2, 0x1, P6 ;  /* 0x0000000209097211 */ /* 0x000fc600030f0eff */
[----:B------:R1:W-:Y:S01]  /*9430*/  @P2 STG.E.U16 desc[UR10][R4.64], R34 ;  /* 0x0000002204002986 */ /* 0x0003e2000c10150a */
[----:B0-----:R-:W-:-:S04]  /*9440*/  LEA R12, P6, R21, R0, 0x1 ;  /* 0x00000000150c7211 */ /* 0x001fc800078c08ff */
[----:B------:R-:W-:Y:S01]  /*9450*/  LEA.HI.X.SX32 R13, R21, R2, 0x1, P6 ;  /* 0x00000002150d7211 */ /* 0x000fe200030f0eff */
[----:B------:R-:W-:Y:S01]  /*9460*/  IMAD R21, R3, 0x4, R25 ;  /* 0x0000000403157824 */ /* 0x000fe200078e0219 */
[C---:B-1----:R-:W-:Y:S01]  /*9470*/  LEA R4, P6, R25.reuse, R0, 0x1 ;  /* 0x0000000019047211 */ /* 0x042fe200078c08ff */
[----:B------:R0:W-:Y:S01]  /*9480*/  @P5 STG.E.U16 desc[UR10][R16.64], R11 ;  /* 0x0000000b10005986 */ /* 0x0001e2000c10150a */
[----:B------:R-:W-:Y:S02]  /*9490*/  ISETP.LT.AND P1, PT, R252, UR15, !P0 ;  /* 0x0000000ffc007c0c */ /* 0x000fe4000c721270 */
[----:B------:R-:W-:Y:S01]  /*94a0*/  LEA.HI.X.SX32 R5, R25, R2, 0x1, P6 ;  /* 0x0000000219057211 */ /* 0x000fe200030f0eff */
[----:B------:R-:W-:Y:S01]  /*94b0*/  IMAD R25, R3, 0x4, R21 ;  /* 0x0000000403197824 */ /* 0x000fe200078e0215 */
[----:B------:R-:W-:Y:S02]  /*94c0*/  ISETP.LT.AND P2, PT, R251, UR15, !P0 ;  /* 0x0000000ffb007c0c */ /* 0x000fe4000c741270 */
[----:B0-----:R-:W-:-:S04]  /*94d0*/  LEA R16, P6, R21, R0, 0x1 ;  /* 0x0000000015107211 */ /* 0x001fc800078c08ff */
[----:B------:R-:W-:Y:S01]  /*94e0*/  LEA.HI.X.SX32 R17, R21, R2, 0x1, P6 ;  /* 0x0000000215117211 */ /* 0x000fe200030f0eff */
[----:B------:R-:W-:Y:S01]  /*94f0*/  IMAD R21, R3, 0x4, R25 ;  /* 0x0000000403157824 */ /* 0x000fe200078e0219 */
[----:B------:R-:W-:Y:S02]  /*9500*/  ISETP.LT.AND P5, PT, R250, UR15, !P0 ;  /* 0x0000000ffa007c0c */ /* 0x000fe4000c7a1270 */
[----:B------:R-:W-:Y:S02]  /*9510*/  PRMT R6, R15, 0x7632, R6 ;  /* 0x000076320f067816 */ /* 0x000fe40000000006 */
[----:B----4-:R-:W-:Y:S02]  /*9520*/  ISETP.LT.AND P4, PT, R20, UR15, !P0 ;  /* 0x0000000f14007c0c */ /* 0x010fe4000c781270 */
[----:B------:R-:W-:-:S11]  /*9530*/  ISETP.LT.AND P3, PT, R10, UR15, !P0 ;  /* 0x0000000f0a007c0c */ /* 0x000fd6000c761270 */
[----:B------:R0:W-:Y:S04]  /*9540*/  @P4 STG.E.U16 desc[UR10][R8.64], R15 ;  /* 0x0000000f08004986 */ /* 0x0001e8000c10150a */
[----:B------:R1:W-:Y:S01]  /*9550*/  @P3 STG.E.U16 desc[UR10][R12.64], R7 ;  /* 0x000000070c003986 */ /* 0x0003e2000c10150a */
[----:B0-----:R-:W-:-:S04]  /*9560*/  LEA R8, P6, R25, R0, 0x1 ;  /* 0x0000000019087211 */ /* 0x001fc800078c08ff */
[----:B------:R-:W-:Y:S01]  /*9570*/  LEA.HI.X.SX32 R9, R25, R2, 0x1, P6 ;  /* 0x0000000219097211 */ /* 0x000fe200030f0eff */
[----:B------:R-:W-:Y:S01]  /*9580*/  IMAD R25, R3, 0x4, R21 ;  /* 0x0000000403197824 */ /* 0x000fe200078e0215 */
[----:B-1----:R-:W-:Y:S01]  /*9590*/  LEA R12, P6, R21, R0, 0x1 ;  /* 0x00000000150c7211 */ /* 0x002fe200078c08ff */
[----:B------:R0:W-:Y:S01]  /*95a0*/  @P1 STG.E.U16 desc[UR10][R4.64], R19 ;  /* 0x0000001304001986 */ /* 0x0001e2000c10150a */
[----:B------:R-:W-:Y:S02]  /*95b0*/  ISETP.LT.AND P4, PT, R249, UR15, !P0 ;  /* 0x0000000ff9007c0c */ /* 0x000fe4000c781270 */
[----:B------:R-:W-:Y:S02]  /*95c0*/  ISETP.LT.AND P3, PT, R248, UR15, !P0 ;  /* 0x0000000ff8007c0c */ /* 0x000fe4000c761270 */
[----:B------:R-:W-:Y:S01]  /*95d0*/  LEA.HI.X.SX32 R13, R21, R2, 0x1, P6 ;  /* 0x00000002150d7211 */ /* 0x000fe200030f0eff */
[----:B------:R-:W-:Y:S01]  /*95e0*/  IMAD R21, R3, 0x4, R25 ;  /* 0x0000000403157824 */ /* 0x000fe200078e0219 */
[----:B------:R1:W-:Y:S01]  /*95f0*/  @P2 STG.E.U16 desc[UR10][R16.64], R23 ;  /* 0x0000001710002986 */ /* 0x0003e2000c10150a */
[----:B0-----:R-:W-:-:S04]  /*9600*/  LEA R4, P6, R25, R0, 0x1 ;  /* 0x0000000019047211 */ /* 0x001fc800078c08ff */
[----:B------:R-:W-:Y:S01]  /*9610*/  LEA.HI.X.SX32 R5, R25, R2, 0x1, P6 ;  /* 0x0000000219057211 */ /* 0x000fe200030f0eff */
[----:B------:R-:W-:Y:S01]  /*9620*/  IMAD R25, R3, 0x4, R21 ;  /* 0x0000000403197824 */ /* 0x000fe200078e0215 */
[----:B-1----:R-:W-:Y:S02]  /*9630*/  LEA R16, P6, R21, R0, 0x1 ;  /* 0x0000000015107211 */ /* 0x002fe400078c08ff */
[----:B------:R-:W-:Y:S01]  /*9640*/  ISETP.LT.AND P1, PT, R247, UR15, !P0 ;  /* 0x0000000ff7007c0c */ /* 0x000fe2000c721270 */
[----:B------:R0:W-:Y:S01]  /*9650*/  @P5 STG.E.U16 desc[UR10][R8.64], R27 ;  /* 0x0000001b08005986 */ /* 0x0001e2000c10150a */
[----:B------:R-:W-:Y:S01]  /*9660*/  LEA.HI.X.SX32 R17, R21, R2, 0x1, P6 ;  /* 0x0000000215117211 */ /* 0x000fe200030f0eff */
[----:B------:R-:W-:Y:S02]  /*9670*/  IMAD R21, R3, 0x4, R25 ;  /* 0x0000000403157824 */ /* 0x000fe400078e0219 */
[----:B------:R-:W-:Y:S04]  /*9680*/  @P4 STG.E.U16 desc[UR10][R12.64], R31 ;  /* 0x0000001f0c004986 */ /* 0x000fe8000c10150a */
[----:B------:R1:W-:Y:S01]  /*9690*/  @P3 STG.E.U16 desc[UR10][R4.64], R35 ;  /* 0x0000002304003986 */ /* 0x0003e2000c10150a */
[----:B------:R-:W-:-:S02]  /*96a0*/  ISETP.LT.AND P2, PT, R246, UR15, !P0 ;  /* 0x0000000ff6007c0c */ /* 0x000fc4000c741270 */
[----:B0-----:R-:W-:Y:S02]  /*96b0*/  LEA R8, P6, R25, R0, 0x1 ;  /* 0x0000000019087211 */ /* 0x001fe400078c08ff */
[----:B-1----:R-:W-:Y:S01]  /*96c0*/  PRMT R5, R11, 0x7632, R5 ;  /* 0x000076320b057816 */ /* 0x002fe20000000005 */
[----:B------:R-:W-:-:S04]  /*96d0*/  IMAD R11, R3, 0x4, R21 ;  /* 0x00000004030b7824 */ /* 0x000fc800078e0215 */
[----:B------:R-:W-:Y:S01]  /*96e0*/  IMAD R13, R3, 0x4, R11 ;  /* 0x00000004030d7824 */ /* 0x000fe200078e020b */
[----:B------:R0:W-:Y:S01]  /*96f0*/  @P1 STG.E.U16 desc[UR10][R16.64], R5 ;  /* 0x0000000510001986 */ /* 0x0001e2000c10150a */
[----:B------:R-:W-:Y:S02]  /*9700*/  LEA R4, P1, R21, R0, 0x1 ;  /* 0x0000000015047211 */ /* 0x000fe400078208ff */
[----:B------:R-:W-:Y:S01]  /*9710*/  IMAD R15, R3, 0x4, R13 ;  /* 0x00000004030f7824 */ /* 0x000fe200078e020d */
[----:B------:R-:W-:Y:S02]  /*9720*/  LEA.HI.X.SX32 R9, R25, R2, 0x1, P6 ;  /* 0x0000000219097211 */ /* 0x000fe400030f0eff */
[----:B------:R-:W-:Y:S02]  /*9730*/  LEA R12, P6, R13, R0, 0x1 ;  /* 0x000000000d0c7211 */ /* 0x000fe400078c08ff */
[-C--:B0-----:R-:W-:Y:S01]  /*9740*/  LEA.HI.X.SX32 R5, R21, R2.reuse, 0x1, P1 ;  /* 0x0000000215057211 */ /* 0x081fe200008f0eff */
[----:B------:R-:W-:Y:S01]  /*9750*/  IMAD R21, R3, 0x4, R15 ;  /* 0x0000000403157824 */ /* 0x000fe200078e020f */
[----:B------:R0:W-:Y:S01]  /*9760*/  @P2 STG.E.U16 desc[UR10][R8.64], R6 ;  /* 0x0000000608002986 */ /* 0x0001e2000c10150a */
[----:B------:R-:W-:-:S02]  /*9770*/  LEA.HI.X.SX32 R13, R13, R2, 0x1, P6 ;  /* 0x000000020d0d7211 */ /* 0x000fc400030f0eff */
[-C--:B------:R-:W-:Y:S01]  /*9780*/  LEA R10, P2, R11, R0.reuse, 0x1 ;  /* 0x000000000b0a7211 */ /* 0x080fe200078408ff */
[----:B------:R-:W-:Y:S01]  /*9790*/  IMAD R3, R3, 0x4, R21 ;  /* 0x0000000403037824 */ /* 0x000fe200078e0215 */
[-C--:B------:R-:W-:Y:S02]  /*97a0*/  LEA R14, P6, R15, R0.reuse, 0x1 ;  /* 0x000000000f0e7211 */ /* 0x080fe400078c08ff */
[----:B------:R-:W-:Y:S02]  /*97b0*/  ISETP.LT.AND P5, PT, R245, UR15, !P0 ;  /* 0x0000000ff5007c0c */ /* 0x000fe4000c7a1270 */
[----:B------:R-:W-:Y:S02]  /*97c0*/  ISETP.LT.AND P4, PT, R244, UR15, !P0 ;  /* 0x0000000ff4007c0c */ /* 0x000fe4000c781270 */
[----:B0-----:R-:W-:Y:S02]  /*97d0*/  LEA R8, P1, R21, R0, 0x1 ;  /* 0x0000000015087211 */ /* 0x001fe400078208ff */
[----:B------:R-:W-:-:S02]  /*97e0*/  ISETP.LT.AND P3, PT, R243, UR15, !P0 ;  /* 0x0000000ff3007c0c */ /* 0x000fc4000c761270 */
[-C--:B------:R-:W-:Y:S02]  /*97f0*/  LEA.HI.X.SX32 R11, R11, R2.reuse, 0x1, P2 ;  /* 0x000000020b0b7211 */ /* 0x080fe400010f0eff */
[----:B------:R-:W-:Y:S02]  /*9800*/  LEA.HI.X.SX32 R15, R15, R2, 0x1, P6 ;  /* 0x000000020f0f7211 */ /* 0x000fe400030f0eff */
[----:B------:R-:W-:Y:S02]  /*9810*/  ISETP.LT.AND P2, PT, R242, UR15, !P0 ;  /* 0x0000000ff2007c0c */ /* 0x000fe4000c741270 */
[----:B------:R-:W-:Y:S02]  /*9820*/  LEA R16, P6, R3, R0, 0x1 ;  /* 0x0000000003107211 */ /* 0x000fe400078c08ff */
[----:B------:R-:W-:Y:S02]  /*9830*/  LEA.HI.X.SX32 R9, R21, R2, 0x1, P1 ;  /* 0x0000000215097211 */ /* 0x000fe400008f0eff */
[----:B------:R-:W-:-:S02]  /*9840*/  ISETP.LT.AND P1, PT, R241, UR15, !P0 ;  /* 0x0000000ff1007c0c */ /* 0x000fc4000c721270 */
[----:B------:R-:W-:Y:S02]  /*9850*/  ISETP.LT.AND P0, PT, R240, UR15, !P0 ;  /* 0x0000000ff0007c0c */ /* 0x000fe4000c701270 */
[----:B------:R-:W-:Y:S02]  /*9860*/  LEA.HI.X.SX32 R17, R3, R2, 0x1, P6 ;  /* 0x0000000203117211 */ /* 0x000fe400030f0eff */
[----:B------:R-:W-:Y:S02]  /*9870*/  PRMT R2, R7, 0x7632, R2 ;  /* 0x0000763207027816 */ /* 0x000fe40000000002 */
[----:B------:R-:W-:Y:S02]  /*9880*/  PRMT R19, R19, 0x7632, R19 ;  /* 0x0000763213137816 */ /* 0x000fe40000000013 */
[----:B------:R-:W-:Y:S02]  /*9890*/  PRMT R6, R23, 0x7632, R6 ;  /* 0x0000763217067816 */ /* 0x000fe40000000006 */
[----:B------:R-:W-:Y:S01]  /*98a0*/  PRMT R7, R27, 0x7632, R7 ;  /* 0x000076321b077816 */ /* 0x000fe20000000007 */
[----:B------:R0:W-:Y:S01]  /*98b0*/  @P5 STG.E.U16 desc[UR10][R4.64], R2 ;  /* 0x0000000204005986 */ /* 0x0001e2000c10150a */
[----:B------:R-:W-:-:S03]  /*98c0*/  PRMT R31, R31, 0x7632, R31 ;  /* 0x000076321f1f7816 */ /* 0x000fc6000000001f */
[----:B------:R0:W-:Y:S04]  /*98d0*/  @P4 STG.E.U16 desc[UR10][R10.64], R19 ;  /* 0x000000130a004986 */ /* 0x0001e8000c10150a */
[----:B------:R0:W-:Y:S04]  /*98e0*/  @P3 STG.E.U16 desc[UR10][R12.64], R6 ;  /* 0x000000060c003986 */ /* 0x0001e8000c10150a */
[----:B------:R0:W-:Y:S04]  /*98f0*/  @P2 STG.E.U16 desc[UR10][R14.64], R7 ;  /* 0x000000070e002986 */ /* 0x0001e8000c10150a */
[----:B------:R0:W-:Y:S01]  /*9900*/  @P1 STG.E.U16 desc[UR10][R8.64], R31 ;  /* 0x0000001f08001986 */ /* 0x0001e2000c10150a */
[----:B------:R-:W-:Y:S05]  /*9910*/  @!P0 EXIT ;  /* 0x000000000000894d */ /* 0x000fea0003800000 */
[----:B0-----:R-:W-:-:S05]  /*9920*/  PRMT R8, R35, 0x7632, R8 ;  /* 0x0000763223087816 */ /* 0x001fca0000000008 */
[----:B------:R-:W-:Y:S01]  /*9930*/  STG.E.U16 desc[UR10][R16.64], R8 ;  /* 0x0000000810007986 */ /* 0x000fe2000c10150a */
[----:B------:R-:W-:Y:S05]  /*9940*/  EXIT ;  /* 0x000000000000794d */ /* 0x000fea0003800000 */
.L_x_3:
[----:B------:R-:W-:-:S00]  /*9950*/  BRA `(.L_x_3) ;  /* 0xfffffffc00fc7947 */ /* 0x000fc0000383ffff */
[----:B------:R-:W-:-:S00]  /*9960*/  NOP ;  /* 0x0000000000007918 */ /* 0x000fc00000000000 */
        /* <DEDUP_REMOVED lines=9> */
.L_x_4:


//--------------------- .nv.shared.matmul_kernel  --------------------------
	.section	.nv.shared.matmul_kernel,"aw",@nobits
	.sectionflags	@""
	.align	16
	.zero		1024


//--------------------- .nv.shared.reserved.0     --------------------------
	.section	.nv.shared.reserved.0,"aw",@nobits
	.weak		__nv_reservedSMEM_offset_0_alias
	.size		__nv_reservedSMEM_offset_0_alias, 0, 64
	.other		__nv_reservedSMEM_offset_0_alias,@"STO_CUDA_RESERVED_SHARED STV_DEFAULT"
__nv_reservedSMEM_offset_0_alias:
	.zero		0
	.zero		64


//--------------------- .nv.constant0.matmul_kernel --------------------------
	.section	.nv.constant0.matmul_kernel,"a",@progbits
	.sectionflags	@""
	.align	4
.nv.constant0.matmul_kernel:
	.zero		976


//--------------------- SYMBOLS --------------------------

	.type		.nv.reservedSmem.offset0,@object
	.size		.nv.reservedSmem.offset0,0x4
	.type		.nv.reservedSmem.cap,@object
	.size		.nv.reservedSmem.cap,0x4
